def attn_fwd(
    Q,
    K,
    V,
    Out,
    Lse,
    sm_scale,
    stride_qz,
    stride_qh,
    stride_qm,
    stride_qk,
    stride_kz,
    stride_kh,
    stride_kn,
    stride_kk,
    stride_vz,
    stride_vh,
    stride_vn,
    stride_vk,
    stride_oz,
    stride_oh,
    stride_om,
    stride_ok,
    seqlen_q,
    seqlen_k,
    BLOCK_M: tl.constexpr,
    BLOCK_N: tl.constexpr,
    HEAD_DIM: tl.constexpr,
    CAUSAL: tl.constexpr,
):
    start_m = tl.program_id(0)
    off_hz = tl.program_id(1)
    q_off = off_hz * stride_qh
    k_off = off_hz * stride_kh
    v_off = off_hz * stride_vh
    offs_m = start_m * BLOCK_M + tl.arange(0, BLOCK_M)
    offs_d = tl.arange(0, HEAD_DIM)
    offs_n = tl.arange(0, BLOCK_N)
    q_ptrs = Q + q_off + offs_m[:, None] * stride_qm + offs_d[None, :] * stride_qk
    k_ptrs = K + k_off + offs_d[:, None] * stride_kk + offs_n[None, :] * stride_kn
    v_ptrs = V + v_off + offs_n[:, None] * stride_vn + offs_d[None, :] * stride_vk
    m_i = tl.full([BLOCK_M], float("-inf"), dtype=tl.float32)
    l_i = tl.zeros([BLOCK_M], dtype=tl.float32) + 1.0
    acc = tl.zeros([BLOCK_M, HEAD_DIM], dtype=tl.float32)
    q = tl.load(q_ptrs)
    acc, l_i, m_i = _attn_fwd_inner(
        acc,
        l_i,
        m_i,
        q,
        k_ptrs,
        v_ptrs,
        sm_scale,
        stride_kn,
        stride_vn,
        start_m,
        seqlen_k,
        BLOCK_M,
        BLOCK_N,
        HEAD_DIM,
        CAUSAL,
    )
    acc = acc / l_i[:, None]
    lse = m_i + tl.math.log2(l_i) / 1.4426950408889634
    o_ptrs = (
        Out
        + off_hz * stride_oh
        + offs_m[:, None] * stride_om
        + offs_d[None, :] * stride_ok
    )
    tl.store(o_ptrs, acc.to(Out.dtype.element_ty))
    tl.store(Lse + off_hz * seqlen_q + offs_m, lse)

# config = {"BLOCK_M": 256, "BLOCK_N": 128, "HEAD_DIM": 64, "arch": "sm_90", "causal": true, "dtype": "bf16", "num_stages": 2, "num_warps": 8}
# arch = sm_90


// ===== COMPILED SASS (sm_90a) =====

	.target	sm_90a

	.elftype	@"ET_EXEC"


//--------------------- .note.nv.tkinfo           --------------------------
	.section	.note.nv.tkinfo,"",@"SHT_NOTE"
	.sectionflags	@"SHF_NOTE_NV_TKINFO"
	.tkinfo
        /*0018*/ 	.word	0x00000002
        /*0030*/ 	.string	""
        /*0030*/ 	.string	"ptxas"
        /*0030*/ 	.string	"Cuda compilation tools, release 13.0, V13.0.88"
        /*0030*/ 	.string	"Build cuda_13.0.r13.0/compiler.36424714_0"
        /*0030*/ 	.string	"-v  -suppress-debug-info  -lineinfo  -arch sm_90a "



//--------------------- .note.nv.cuinfo           --------------------------
	.section	.note.nv.cuinfo,"",@"SHT_NOTE"
	.sectionflags	@"SHF_NOTE_NV_CUINFO"
        /*0018*/ 	.short	0x0002
        /*001a*/ 	.short	0x005a
        /*001c*/ 	.short	0x0082
	.zero		2


//--------------------- .nv.info                  --------------------------
	.section	.nv.info,"",@"SHT_CUDA_INFO"
	.align	4


	//----- nvinfo : EIATTR_REGCOUNT
	.align		4
        /*0000*/ 	.byte	0x04, 0x2f
        /*0002*/ 	.short	(.L_2 - .L_1)
	.align		4
.L_1:
        /*0004*/ 	.word	index@(attn_fwd)
        /*0008*/ 	.word	0x000000ff


	//----- nvinfo : EIATTR_FRAME_SIZE
	.align		4
.L_2:
        /*000c*/ 	.byte	0x04, 0x11
        /*000e*/ 	.short	(.L_4 - .L_3)
	.align		4
.L_3:
        /*0010*/ 	.word	index@(attn_fwd)
        /*0014*/ 	.word	0x00000228


	//----- nvinfo : EIATTR_MIN_STACK_SIZE
	.align		4
.L_4:
        /*0018*/ 	.byte	0x04, 0x12
        /*001a*/ 	.short	(.L_6 - .L_5)
	.align		4
.L_5:
        /*001c*/ 	.word	index@(attn_fwd)
        /*0020*/ 	.word	0x00000228
.L_6:


//--------------------- .nv.compat                --------------------------
	.section	.nv.compat,"",@"SHT_CUDA_COMPAT_INFO"
	.align	4
        /*0000*/ 	.byte	0x02, 0x09, 0x01, 0x00, 0x02, 0x02, 0x04, 0x00, 0x02, 0x05, 0x05, 0x00, 0x03, 0x07, 0x01, 0x01
        /*0010*/ 	.byte	0x02, 0x03, 0x00, 0x00, 0x02, 0x06, 0x01, 0x00, 0x04, 0x0b, 0x08, 0x00, 0x00, 0x00, 0x00, 0x00
        /*0020*/ 	.byte	0x00, 0x00, 0x00, 0x00


//--------------------- .nv.info.attn_fwd         --------------------------
	.section	.nv.info.attn_fwd,"",@"SHT_CUDA_INFO"
	.sectionflags	@""
	.align	4


	//----- nvinfo : EIATTR_CUDA_API_VERSION
	.align		4
        /*0000*/ 	.byte	0x04, 0x37
        /*0002*/ 	.short	(.L_8 - .L_7)
.L_7:
        /*0004*/ 	.word	0x00000082


	//----- nvinfo : EIATTR_KPARAM_INFO
	.align		4
.L_8:
        /*0008*/ 	.byte	0x04, 0x17
        /*000a*/ 	.short	(.L_10 - .L_9)
.L_9:
        /*000c*/ 	.word	0x00000000
        /*0010*/ 	.short	0x0019
        /*0012*/ 	.short	0x0080
        /*0014*/ 	.byte	0x00, 0xf4, 0x21, 0x00


	//----- nvinfo : EIATTR_KPARAM_INFO
	.align		4
.L_10:
        /*0018*/ 	.byte	0x04, 0x17
        /*001a*/ 	.short	(.L_12 - .L_11)
.L_11:
        /*001c*/ 	.word	0x00000000
        /*0020*/ 	.short	0x0018
        /*0022*/ 	.short	0x0078
        /*0024*/ 	.byte	0x00, 0xf4, 0x21, 0x00


	//----- nvinfo : EIATTR_KPARAM_INFO
	.align		4
.L_12:
        /*0028*/ 	.byte	0x04, 0x17
        /*002a*/ 	.short	(.L_14 - .L_13)
.L_13:
        /*002c*/ 	.word	0x00000000
        /*0030*/ 	.short	0x0017
        /*0032*/ 	.short	0x0070
        /*0034*/ 	.byte	0x00, 0xf0, 0x11, 0x00


	//----- nvinfo : EIATTR_KPARAM_INFO
	.align		4
.L_14:
        /*0038*/ 	.byte	0x04, 0x17
        /*003a*/ 	.short	(.L_16 - .L_15)
.L_15:
        /*003c*/ 	.word	0x00000000
        /*0040*/ 	.short	0x0016
        /*0042*/ 	.short	0x006c
        /*0044*/ 	.byte	0x00, 0xf0, 0x11, 0x00


	//----- nvinfo : EIATTR_KPARAM_INFO
	.align		4
.L_16:
        /*0048*/ 	.byte	0x04, 0x17
        /*004a*/ 	.short	(.L_18 - .L_17)
.L_17:
        /*004c*/ 	.word	0x00000000
        /*0050*/ 	.short	0x0015
        /*0052*/ 	.short	0x0068
        /*0054*/ 	.byte	0x00, 0xf0, 0x11, 0x00


	//----- nvinfo : EIATTR_KPARAM_INFO
	.align		4
.L_18:
        /*0058*/ 	.byte	0x04, 0x17
        /*005a*/ 	.short	(.L_20 - .L_19)
.L_19:
        /*005c*/ 	.word	0x00000000
        /*0060*/ 	.short	0x0014
        /*0062*/ 	.short	0x0064
        /*0064*/ 	.byte	0x00, 0xf0, 0x11, 0x00


	//----- nvinfo : EIATTR_KPARAM_INFO
	.align		4
.L_20:
        /*0068*/ 	.byte	0x04, 0x17
        /*006a*/ 	.short	(.L_22 - .L_21)
.L_21:
        /*006c*/ 	.word	0x00000000
        /*0070*/ 	.short	0x0013
        /*0072*/ 	.short	0x0060
        /*0074*/ 	.byte	0x00, 0xf0, 0x11, 0x00


	//----- nvinfo : EIATTR_KPARAM_INFO
	.align		4
.L_22:
        /*0078*/ 	.byte	0x04, 0x17
        /*007a*/ 	.short	(.L_24 - .L_23)
.L_23:
        /*007c*/ 	.word	0x00000000
        /*0080*/ 	.short	0x0012
        /*0082*/ 	.short	0x005c
        /*0084*/ 	.byte	0x00, 0xf0, 0x11, 0x00


	//----- nvinfo : EIATTR_KPARAM_INFO
	.align		4
.L_24:
        /*0088*/ 	.byte	0x04, 0x17
        /*008a*/ 	.short	(.L_26 - .L_25)
.L_25:
        /*008c*/ 	.word	0x00000000
        /*0090*/ 	.short	0x0011
        /*0092*/ 	.short	0x0058
        /*0094*/ 	.byte	0x00, 0xf0, 0x11, 0x00


	//----- nvinfo : EIATTR_KPARAM_INFO
	.align		4
.L_26:
        /*0098*/ 	.byte	0x04, 0x17
        /*009a*/ 	.short	(.L_28 - .L_27)
.L_27:
        /*009c*/ 	.word	0x00000000
        /*00a0*/ 	.short	0x0010
        /*00a2*/ 	.short	0x0054
        /*00a4*/ 	.byte	0x00, 0xf0, 0x11, 0x00


	//----- nvinfo : EIATTR_KPARAM_INFO
	.align		4
.L_28:
        /*00a8*/ 	.byte	0x04, 0x17
        /*00aa*/ 	.short	(.L_30 - .L_29)
.L_29:
        /*00ac*/ 	.word	0x00000000
        /*00b0*/ 	.short	0x000f
        /*00b2*/ 	.short	0x0050
        /*00b4*/ 	.byte	0x00, 0xf0, 0x11, 0x00


	//----- nvinfo : EIATTR_KPARAM_INFO
	.align		4
.L_30:
        /*00b8*/ 	.byte	0x04, 0x17
        /*00ba*/ 	.short	(.L_32 - .L_31)
.L_31:
        /*00bc*/ 	.word	0x00000000
        /*00c0*/ 	.short	0x000e
        /*00c2*/ 	.short	0x004c
        /*00c4*/ 	.byte	0x00, 0xf0, 0x11, 0x00


	//----- nvinfo : EIATTR_KPARAM_INFO
	.align		4
.L_32:
        /*00c8*/ 	.byte	0x04, 0x17
        /*00ca*/ 	.short	(.L_34 - .L_33)
.L_33:
        /*00cc*/ 	.word	0x00000000
        /*00d0*/ 	.short	0x000d
        /*00d2*/ 	.short	0x0048
        /*00d4*/ 	.byte	0x00, 0xf0, 0x11, 0x00


	//----- nvinfo : EIATTR_KPARAM_INFO
	.align		4
.L_34:
        /*00d8*/ 	.byte	0x04, 0x17
        /*00da*/ 	.short	(.L_36 - .L_35)
.L_35:
        /*00dc*/ 	.word	0x00000000
        /*00e0*/ 	.short	0x000c
        /*00e2*/ 	.short	0x0044
        /*00e4*/ 	.byte	0x00, 0xf0, 0x11, 0x00


	//----- nvinfo : EIATTR_KPARAM_INFO
	.align		4
.L_36:
        /*00e8*/ 	.byte	0x04, 0x17
        /*00ea*/ 	.short	(.L_38 - .L_37)
.L_37:
        /*00ec*/ 	.word	0x00000000
        /*00f0*/ 	.short	0x000b
        /*00f2*/ 	.short	0x0040
        /*00f4*/ 	.byte	0x00, 0xf0, 0x11, 0x00


	//----- nvinfo : EIATTR_KPARAM_INFO
	.align		4
.L_38:
        /*00f8*/ 	.byte	0x04, 0x17
        /*00fa*/ 	.short	(.L_40 - .L_39)
.L_39:
        /*00fc*/ 	.word	0x00000000
        /*0100*/ 	.short	0x000a
        /*0102*/ 	.short	0x003c
        /*0104*/ 	.byte	0x00, 0xf0, 0x11, 0x00


	//----- nvinfo : EIATTR_KPARAM_INFO
	.align		4
.L_40:
        /*0108*/ 	.byte	0x04, 0x17
        /*010a*/ 	.short	(.L_42 - .L_41)
.L_41:
        /*010c*/ 	.word	0x00000000
        /*0110*/ 	.short	0x0009
        /*0112*/ 	.short	0x0038
        /*0114*/ 	.byte	0x00, 0xf0, 0x11, 0x00


	//----- nvinfo : EIATTR_KPARAM_INFO
	.align		4
.L_42:
        /*0118*/ 	.byte	0x04, 0x17
        /*011a*/ 	.short	(.L_44 - .L_43)
.L_43:
        /*011c*/ 	.word	0x00000000
        /*0120*/ 	.short	0x0008
        /*0122*/ 	.short	0x0034
        /*0124*/ 	.byte	0x00, 0xf0, 0x11, 0x00


	//----- nvinfo : EIATTR_KPARAM_INFO
	.align		4
.L_44:
        /*0128*/ 	.byte	0x04, 0x17
        /*012a*/ 	.short	(.L_46 - .L_45)
.L_45:
        /*012c*/ 	.word	0x00000000
        /*0130*/ 	.short	0x0007
        /*0132*/ 	.short	0x0030
        /*0134*/ 	.byte	0x00, 0xf0, 0x11, 0x00


	//----- nvinfo : EIATTR_KPARAM_INFO
	.align		4
.L_46:
        /*0138*/ 	.byte	0x04, 0x17
        /*013a*/ 	.short	(.L_48 - .L_47)
.L_47:
        /*013c*/ 	.word	0x00000000
        /*0140*/ 	.short	0x0006
        /*0142*/ 	.short	0x002c
        /*0144*/ 	.byte	0x00, 0xf0, 0x11, 0x00


	//----- nvinfo : EIATTR_KPARAM_INFO
	.align		4
.L_48:
        /*0148*/ 	.byte	0x04, 0x17
        /*014a*/ 	.short	(.L_50 - .L_49)
.L_49:
        /*014c*/ 	.word	0x00000000
        /*0150*/ 	.short	0x0005
        /*0152*/ 	.short	0x0028
        /*0154*/ 	.byte	0x00, 0xf0, 0x11, 0x00


	//----- nvinfo : EIATTR_KPARAM_INFO
	.align		4
.L_50:
        /*0158*/ 	.byte	0x04, 0x17
        /*015a*/ 	.short	(.L_52 - .L_51)
.L_51:
        /*015c*/ 	.word	0x00000000
        /*0160*/ 	.short	0x0004
        /*0162*/ 	.short	0x0020
        /*0164*/ 	.byte	0x00, 0xf4, 0x21, 0x00


	//----- nvinfo : EIATTR_KPARAM_INFO
	.align		4
.L_52:
        /*0168*/ 	.byte	0x04, 0x17
        /*016a*/ 	.short	(.L_54 - .L_53)
.L_53:
        /*016c*/ 	.word	0x00000000
        /*0170*/ 	.short	0x0003
        /*0172*/ 	.short	0x0018
        /*0174*/ 	.byte	0x00, 0xf4, 0x21, 0x00


	//----- nvinfo : EIATTR_KPARAM_INFO
	.align		4
.L_54:
        /*0178*/ 	.byte	0x04, 0x17
        /*017a*/ 	.short	(.L_56 - .L_55)
.L_55:
        /*017c*/ 	.word	0x00000000
        /*0180*/ 	.short	0x0002
        /*0182*/ 	.short	0x0010
        /*0184*/ 	.byte	0x00, 0xf4, 0x21, 0x00


	//----- nvinfo : EIATTR_KPARAM_INFO
	.align		4
.L_56:
        /*0188*/ 	.byte	0x04, 0x17
        /*018a*/ 	.short	(.L_58 - .L_57)
.L_57:
        /*018c*/ 	.word	0x00000000
        /*0190*/ 	.short	0x0001
        /*0192*/ 	.short	0x0008
        /*0194*/ 	.byte	0x00, 0xf4, 0x21, 0x00


	//----- nvinfo : EIATTR_KPARAM_INFO
	.align		4
.L_58:
        /*0198*/ 	.byte	0x04, 0x17
        /*019a*/ 	.short	(.L_60 - .L_59)
.L_59:
        /*019c*/ 	.word	0x00000000
        /*01a0*/ 	.short	0x0000
        /*01a2*/ 	.short	0x0000
        /*01a4*/ 	.byte	0x00, 0xf4, 0x21, 0x00


	//----- nvinfo : EIATTR_SPARSE_MMA_MASK
	.align		4
.L_60:
        /*01a8*/ 	.byte	0x03, 0x50
        /*01aa*/ 	.short	0x0000


	//----- nvinfo : EIATTR_MAXREG_COUNT
	.align		4
        /*01ac*/ 	.byte	0x03, 0x1b
        /*01ae*/ 	.short	0x00ff


	//----- nvinfo : EIATTR_NUM_BARRIERS
	.align		4
        /*01b0*/ 	.byte	0x02, 0x4c
        /*01b2*/ 	.byte	0x01
	.zero		1


	//----- nvinfo : EIATTR_ANNOTATIONS
	.align		4
        /*01b4*/ 	.byte	0x04, 0x55
        /*01b6*/ 	.short	(.L_62 - .L_61)


	//   ....[0]....
.L_61:
        /*01b8*/ 	.word	0x00000001
        /*01bc*/ 	.byte	0xc0, 0x17, 0x00, 0x00, 0x01, 0x00, 0x00, 0x00, 0xf0, 0x17, 0x00, 0x00, 0x01, 0x00, 0x00, 0x00
        /* <DEDUP_REMOVED lines=77> */
        /*069c*/ 	.byte	0xb0, 0xb0, 0x00, 0x00, 0x01, 0x00, 0x00, 0x00, 0xc0, 0xb0, 0x00, 0x00


	//----- nvinfo : EIATTR_MERCURY_ISA_VERSION
	.align		4
.L_62:
        /*06a8*/ 	.byte	0x03, 0x5f
        /*06aa*/ 	.short	0x0101


	//----- nvinfo : EIATTR_COOP_GROUP_MASK_REGIDS
	.align		4
        /*06ac*/ 	.byte	0x04, 0x29
        /*06ae*/ 	.short	(.L_64 - .L_63)


	//   ....[0]....
.L_63:
        /*06b0*/ 	.word	0xffffffff


	//   ....[1]....
        /*06b4*/ 	.word	0xffffffff


	//   ....[2]....
        /*06b8*/ 	.word	0xffffffff


	//   ....[3]....
        /*06bc*/ 	.word	0xffffffff


	//   ....[4]....
        /*06c0*/ 	.word	0xffffffff


	//   ....[5]....
        /*06c4*/ 	.word	0xffffffff


	//   ....[6]....
        /*06c8*/ 	.word	0xffffffff


	//   ....[7]....
        /*06cc*/ 	.word	0xffffffff


	//   ....[8]....
        /*06d0*/ 	.word	0xffffffff


	//   ....[9]....
        /*06d4*/ 	.word	0xffffffff


	//   ....[10]....
        /*06d8*/ 	.word	0xffffffff


	//   ....[11]....
        /*06dc*/ 	.word	0xffffffff


	//   ....[12]....
        /*06e0*/ 	.word	0xffffffff


	//   ....[13]....
        /*06e4*/ 	.word	0xffffffff


	//   ....[14]....
        /*06e8*/ 	.word	0xffffffff


	//   ....[15]....
        /*06ec*/ 	.word	0xffffffff


	//----- nvinfo : EIATTR_COOP_GROUP_INSTR_OFFSETS
	.align		4
.L_64:
        /*06f0*/ 	.byte	0x04, 0x28
        /*06f2*/ 	.short	(.L_66 - .L_65)


	//   ....[0]....
.L_65:
        /*06f4*/ 	.word	0x00007230


	//   ....[1]....
        /*06f8*/ 	.word	0x000074b0


	//   ....[2]....
        /*06fc*/ 	.word	0x000079b0


	//   ....[3]....
        /*0700*/ 	.word	0x00007a60


	//   ....[4]....
        /*0704*/ 	.word	0x000080c0


	//   ....[5]....
        /*0708*/ 	.word	0x000081b0


	//   ....[6]....
        /*070c*/ 	.word	0x00008a10


	//   ....[7]....
        /*0710*/ 	.word	0x00008a30


	//   ....[8]....
        /*0714*/ 	.word	0x0000ad70


	//   ....[9]....
        /*0718*/ 	.word	0x0000ad80


	//   ....[10]....
        /*071c*/ 	.word	0x0000ad90


	//   ....[11]....
        /*0720*/ 	.word	0x0000ada0


	//   ....[12]....
        /*0724*/ 	.word	0x0000ae10


	//   ....[13]....
        /*0728*/ 	.word	0x0000ae20


	//   ....[14]....
        /*072c*/ 	.word	0x0000ae30


	//   ....[15]....
        /*0730*/ 	.word	0x0000ae40


	//----- nvinfo : EIATTR_EXIT_INSTR_OFFSETS
	.align		4
.L_66:
        /*0734*/ 	.byte	0x04, 0x1c
        /*0736*/ 	.short	(.L_68 - .L_67)


	//   ....[0]....
.L_67:
        /*0738*/ 	.word	0x0000e3c0


	//----- nvinfo : EIATTR_REQNTID
	.align		4
.L_68:
        /*073c*/ 	.byte	0x04, 0x10
        /*073e*/ 	.short	(.L_70 - .L_69)
.L_69:
        /*0740*/ 	.word	0x00000100
        /*0744*/ 	.word	0x00000001
        /*0748*/ 	.word	0x00000001


	//----- nvinfo : EIATTR_CBANK_PARAM_SIZE
	.align		4
.L_70:
        /*074c*/ 	.byte	0x03, 0x19
        /*074e*/ 	.short	0x0088


	//----- nvinfo : EIATTR_PARAM_CBANK
	.align		4
        /*0750*/ 	.byte	0x04, 0x0a
        /*0752*/ 	.short	(.L_72 - .L_71)
	.align		4
.L_71:
        /*0754*/ 	.word	index@(.nv.constant0.attn_fwd)
        /*0758*/ 	.short	0x0210
        /*075a*/ 	.short	0x0088


	//----- nvinfo : EIATTR_SW_WAR
	.align		4
.L_72:
        /*075c*/ 	.byte	0x04, 0x36
        /*075e*/ 	.short	(.L_74 - .L_73)
.L_73:
        /*0760*/ 	.word	0x00000008
.L_74:


//--------------------- .nv.callgraph             --------------------------
	.section	.nv.callgraph,"",@"SHT_CUDA_CALLGRAPH"
	.align	4
	.sectionentsize	8
	.align		4
        /*0000*/ 	.word	0x00000000
	.align		4
        /*0004*/ 	.word	0xffffffff
	.align		4
        /*0008*/ 	.word	0x00000000
	.align		4
        /*000c*/ 	.word	0xfffffffe
	.align		4
        /*0010*/ 	.word	0x00000000
	.align		4
        /*0014*/ 	.word	0xfffffffd
	.align		4
        /*0018*/ 	.word	0x00000000
	.align		4
        /*001c*/ 	.word	0xfffffffc


//--------------------- .nv.constant4             --------------------------
	.section	.nv.constant4,"a",@progbits
	.align	8
	.align		8
.nv.constant4:
        /*0000*/ 	.dword	_$_str


//--------------------- .text.attn_fwd            --------------------------
	.section	.text.attn_fwd,"ax",@progbits
	.align	128
        .global         attn_fwd
        .type           attn_fwd,@function
        .size           attn_fwd,(.L_x_3 - attn_fwd)
        .other          attn_fwd,@"STO_CUDA_ENTRY STV_DEFAULT"
attn_fwd:
.text.attn_fwd:
[----:B------:R-:W0:Y:S01]  /*0000*/  LDC R1, c[0x0][0x28] ;  /* 0x00000a00ff017b82 */ /* 0x000e220000000800 */
[----:B------:R-:W1:Y:S07]  /*0010*/  S2R R0, SR_CTAID.X ;  /* 0x0000000000007919 */ /* 0x000e6e0000002500 */
[----:B------:R-:W2:Y:S01]  /*0020*/  S2UR UR6, SR_CTAID.Y ;  /* 0x00000000000679c3 */ /* 0x000ea20000002600 */
[----:B------:R-:W-:Y:S01]  /*0030*/  ULDC.64 UR4, c[0x0][0x240] ;  /* 0x0000900000047ab9 */ /* 0x000fe20000000a00 */
[----:B------:R-:W-:Y:S01]  /*0040*/  ULDC.64 UR20, c[0x0][0x208] ;  /* 0x0000820000147ab9 */ /* 0x000fe20000000a00 */
[----:B------:R-:W1:Y:S01]  /*0050*/  S2R R216, SR_TID.X ;  /* 0x0000000000d87919 */ /* 0x000e620000002100 */
[----:B0-----:R-:W-:-:S04]  /*0060*/  VIADD R1, R1, 0xfffffdd8 ;  /* 0xfffffdd801017836 */ /* 0x001fc80000000000 */
[----:B------:R-:W0:Y:S08]  /*0070*/  LDC.64 R4, c[0x0][0x210] ;  /* 0x00008400ff047b82 */ /* 0x000e300000000a00 */
[----:B------:R-:W3:Y:S01]  /*0080*/  LDC R143, c[0x0][0x248] ;  /* 0x00009200ff8f7b82 */ /* 0x000ee20000000800 */
[----:B--2---:R-:W-:-:S04]  /*0090*/  UIMAD UR4, UR6, UR4, URZ ;  /* 0x00000004060472a4 */ /* 0x004fc8000f8e023f */
[----:B------:R-:W-:Y:S01]  /*00a0*/  USHF.L.U32 UR7, UR4, 0x1, URZ ;  /* 0x0000000104077899 */ /* 0x000fe2000800063f */
[----:B-1----:R-:W-:-:S05]  /*00b0*/  PRMT R2, R216, 0x6540, R0 ;  /* 0x00006540d8027816 */ /* 0x002fca0000000000 */
[----:B------:R-:W-:Y:S01]  /*00c0*/  IMAD R2, R2, UR5, RZ ;  /* 0x0000000502027c24 */ /* 0x000fe2000f8e02ff */
[----:B------:R-:W-:Y:S01]  /*00d0*/  UIMAD.WIDE UR4, UR4, 0x2, URZ ;  /* 0x00000002040478a5 */ /* 0x000fe2000f8e023f */
[----:B---3--:R-:W-:Y:S02]  /*00e0*/  IMAD R9, R143, 0x50, RZ ;  /* 0x000000508f097824 */ /* 0x008fe400078e02ff */
[C---:B------:R-:W-:Y:S02]  /*00f0*/  IMAD.SHL.U32 R17, R2.reuse, 0x2, RZ ;  /* 0x0000000202117824 */ /* 0x040fe400078e00ff */
[----:B------:R-:W-:-:S03]  /*0100*/  IMAD.HI R2, R2, 0x2, RZ ;  /* 0x0000000202027827 */ /* 0x000fc600078e02ff */
[----:B0-----:R-:W-:Y:S01]  /*0110*/  IADD3 R16, P0, P1, R17, UR7, R4 ;  /* 0x0000000711107c10 */ /* 0x001fe2000f91e004 */
[C---:B------:R-:W-:Y:S02]  /*0120*/  IMAD.SHL.U32 R7, R143.reuse, 0x8, RZ ;  /* 0x000000088f077824 */ /* 0x040fe400078e00ff */
[C---:B------:R-:W-:Y:S01]  /*0130*/  IMAD R27, R143.reuse, 0x28, RZ ;  /* 0x000000288f1b7824 */ /* 0x040fe200078e02ff */
[----:B------:R-:W-:Y:S01]  /*0140*/  IADD3.X R17, R2, UR5, R5, P0, P1 ;  /* 0x0000000502117c10 */ /* 0x000fe200087e2405 */
[C---:B------:R-:W-:Y:S01]  /*0150*/  IMAD R13, R143.reuse, 0xa, RZ ;  /* 0x0000000a8f0d7824 */ /* 0x040fe200078e02ff */
[CC--:B------:R-:W-:Y:S01]  /*0160*/  LEA R8, P3, R143.reuse, R16.reuse, 0x4 ;  /* 0x000000108f087211 */ /* 0x0c0fe200078620ff */
[----:B------:R-:W-:Y:S01]  /*0170*/  IMAD R21, R143, 0x14, RZ ;  /* 0x000000148f157824 */ /* 0x000fe200078e02ff */
[-C--:B------:R-:W-:Y:S01]  /*0180*/  IADD3 R2, P0, R9, R16.reuse, RZ ;  /* 0x0000001009027210 */ /* 0x080fe20007f1e0ff */
[----:B------:R-:W-:Y:S01]  /*0190*/  IMAD R11, R143, 0x6, RZ ;  /* 0x000000068f0b7824 */ /* 0x000fe200078e02ff */
[-C--:B------:R-:W-:Y:S01]  /*01a0*/  LEA.HI.X.SX32 R9, R7, R17.reuse, 0x1, P3 ;  /* 0x0000001107097211 */ /* 0x080fe200018f0eff */
[----:B------:R-:W-:Y:S01]  /*01b0*/  IMAD R15, R143, 0x60, RZ ;  /* 0x000000608f0f7824 */ /* 0x000fe200078e02ff */
[-C--:B------:R-:W-:Y:S01]  /*01c0*/  IADD3 R20, P3, R27, R16.reuse, RZ ;  /* 0x000000101b147210 */ /* 0x080fe20007f7e0ff */
[----:B------:R-:W-:Y:S01]  /*01d0*/  IMAD R3, R143, 0x5, RZ ;  /* 0x000000058f037824 */ /* 0x000fe200078e02ff */
[-C--:B------:R-:W-:Y:S01]  /*01e0*/  IADD3 R14, P2, R13, R16.reuse, RZ ;  /* 0x000000100d0e7210 */ /* 0x080fe20007f5e0ff */
        /* <DEDUP_REMOVED lines=8> */
[----:B------:R-:W-:Y:S01]  /*0270*/  IMAD.SHL.U32 R23, R143, 0x20, RZ ;  /* 0x000000208f177824 */ /* 0x000fe200078e00ff */
[-C--:B------:R-:W-:Y:S01]  /*0280*/  LEA.HI.X.SX32 R15, R3, R17.reuse, 0x1, P2 ;  /* 0x00000011030f7211 */ /* 0x080fe200010f0eff */
[----:B------:R-:W-:Y:S01]  /*0290*/  IMAD R33, R143, 0xc, RZ ;  /* 0x0000000c8f217824 */ /* 0x000fe200078e02ff */
[-C--:B------:R-:W-:Y:S01]  /*02a0*/  LEA.HI.X.SX32 R3, R27, R17.reuse, 0x1, P0 ;  /* 0x000000111b037211 */ /* 0x080fe200000f0eff */
[----:B------:R-:W-:Y:S01]  /*02b0*/  IMAD R45, R143, 0x1c, RZ ;  /* 0x0000001c8f2d7824 */ /* 0x000fe200078e02ff */
[-C--:B------:R-:W-:Y:S01]  /*02c0*/  LEA.HI.X.SX32 R7, R13, R17.reuse, 0x1, P1 ;  /* 0x000000110d077211 */ /* 0x080fe200008f0eff */
[----:B------:R-:W-:Y:S01]  /*02d0*/  IMAD R75, R143, 0x70, RZ ;  /* 0x000000708f4b7824 */ /* 0x000fe200078e02ff */
[-C--:B------:R-:W-:Y:S01]  /*02e0*/  LEA.HI.X.SX32 R27, R5, R17.reuse, 0x1, P3 ;  /* 0x00000011051b7211 */ /* 0x080fe200018f0eff */
[C---:B------:R-:W-:Y:S01]  /*02f0*/  IMAD R187, R143.reuse, 0x7e, RZ ;  /* 0x0000007e8fbb7824 */ /* 0x040fe200078e02ff */
[CC--:B------:R-:W-:Y:S01]  /*0300*/  LEA R22, P1, R143.reuse, R16.reuse, 0x6 ;  /* 0x000000108f167211 */ /* 0x0c0fe200078230ff */
[----:B------:R-:W-:Y:S01]  /*0310*/  IMAD.SHL.U32 R19, R143, 0x10, RZ ;  /* 0x000000108f137824 */ /* 0x000fe200078e00ff */
[-C--:B------:R-:W-:Y:S01]  /*0320*/  IADD3 R34, P3, R41, R16.reuse, RZ ;  /* 0x0000001029227210 */ /* 0x080fe20007f7e0ff */
[----:B------:R-:W-:Y:S01]  /*0330*/  IMAD.SHL.U32 R25, R143, 0x2, RZ ;  /* 0x000000028f197824 */ /* 0x000fe200078e00ff */
[-C--:B------:R-:W-:Y:S01]  /*0340*/  LEA.HI.X.SX32 R13, R41, R17.reuse, 0x1, P5 ;  /* 0x00000011290d7211 */ /* 0x080fe200028f0eff */
[----:B------:R-:W-:Y:S01]  /*0350*/  IMAD R31, R143, 0x42, RZ ;  /* 0x000000428f1f7824 */ /* 0x000fe200078e02ff */
[-C--:B------:R-:W-:Y:S01]  /*0360*/  IADD3 R44, P5, R51, R16.reuse, RZ ;  /* 0x00000010332c7210 */ /* 0x080fe20007fbe0ff */
[C---:B------:R-:W-:Y:S01]  /*0370*/  IMAD R43, R143.reuse, 0xe, RZ ;  /* 0x0000000e8f2b7824 */ /* 0x040fe200078e02ff */
[CC--:B------:R-:W-:Y:S01]  /*0380*/  LEA R18, P2, R143.reuse, R16.reuse, 0x5 ;  /* 0x000000108f127211 */ /* 0x0c0fe200078428ff */
[----:B------:R-:W-:Y:S01]  /*0390*/  IMAD R55, R143, 0x3f, RZ ;  /* 0x0000003f8f377824 */ /* 0x000fe200078e02ff */
[-C--:B------:R-:W-:Y:S01]  /*03a0*/  IADD3 R32, P0, R35, R16.reuse, RZ ;  /* 0x0000001023207210 */ /* 0x080fe20007f1e0ff */
[----:B------:R-:W-:Y:S01]  /*03b0*/  IMAD R59, R143, 0x12, RZ ;  /* 0x000000128f3b7824 */ /* 0x000fe200078e02ff */
[-C--:B------:R-:W-:Y:S01]  /*03c0*/  LEA.HI.X.SX32 R23, R23, R17.reuse, 0x1, P1 ;  /* 0x0000001117177211 */ /* 0x080fe200008f0eff */
[----:B------:R-:W-:Y:S01]  /*03d0*/  IMAD R37, R143, 0x7, RZ ;  /* 0x000000078f257824 */ /* 0x000fe200078e02ff */
[-C--:B------:R-:W-:Y:S01]  /*03e0*/  LEA.HI.X.SX32 R35, R35, R17.reuse, 0x1, P3 ;  /* 0x0000001123237211 */ /* 0x080fe200018f0eff */
[----:B------:R-:W-:Y:S01]  /*03f0*/  IMAD R69, R143, 0x46, RZ ;  /* 0x000000468f457824 */ /* 0x000fe200078e02ff */
[-C--:B------:R-:W-:Y:S01]  /*0400*/  IADD3 R30, P1, R33, R16.reuse, RZ ;  /* 0x00000010211e7210 */ /* 0x080fe20007f3e0ff */
[----:B------:R-:W-:Y:S01]  /*0410*/  IMAD R73, R143, 0x48, RZ ;  /* 0x000000488f497824 */ /* 0x000fe200078e02ff */
[-C--:B------:R-:W-:Y:S01]  /*0420*/  IADD3 R42, P3, R45, R16.reuse, RZ ;  /* 0x000000102d2a7210 */ /* 0x080fe20007f7e0ff */
[----:B------:R-:W-:Y:S01]  /*0430*/  IMAD.SHL.U32 R29, R143, 0x4, RZ ;  /* 0x000000048f1d7824 */ /* 0x000fe200078e00ff */
[-C--:B------:R-:W-:Y:S01]  /*0440*/  IADD3 R10, P6, R75, R16.reuse, RZ ;  /* 0x000000104b0a7210 */ /* 0x080fe20007fde0ff */
        /* <DEDUP_REMOVED lines=17> */
[-C--:B------:R-:W-:Y:S01]  /*0560*/  LEA.HI.X.SX32 R11, R51, R17.reuse, 0x1, P6 ;  /* 0x00000011330b7211 */ /* 0x080fe200030f0eff */
[----:B------:R-:W-:Y:S01]  /*0570*/  IMAD R99, R143, 0x26, RZ ;  /* 0x000000268f637824 */ /* 0x000fe200078e02ff */
[-C--:B------:R-:W-:Y:S01]  /*0580*/  LEA.HI.X.SX32 R5, R55, R17.reuse, 0x1, P4 ;  /* 0x0000001137057211 */ /* 0x080fe200020f0eff */
[C---:B------:R-:W-:Y:S01]  /*0590*/  IMAD R95, R143.reuse, 0x24, RZ ;  /* 0x000000248f5f7824 */ /* 0x040fe200078e02ff */
[CC--:B------:R-:W-:Y:S01]  /*05a0*/  LEA R72, P6, R143.reuse, R16.reuse, 0x2 ;  /* 0x000000108f487211 */ /* 0x0c0fe200078c10ff */
[C---:B------:R-:W-:Y:S01]  /*05b0*/  IMAD R57, R143.reuse, 0x11, RZ ;  /* 0x000000118f397824 */ /* 0x040fe200078e02ff */
[CC--:B------:R-:W-:Y:S01]  /*05c0*/  LEA R68, P4, R143.reuse, R16.reuse, 0x3 ;  /* 0x000000108f447211 */ /* 0x0c0fe200078818ff */
[C---:B------:R-:W-:Y:S01]  /*05d0*/  IMAD R63, R143.reuse, 0x13, RZ ;  /* 0x000000138f3f7824 */ /* 0x040fe200078e02ff */
[CC--:B------:R-:W-:Y:S01]  /*05e0*/  LEA.HI.X.SX32 R75, R143.reuse, R17.reuse, 0x1, P5 ;  /* 0x000000118f4b7211 */ /* 0x0c0fe200028f0eff */
        /* <DEDUP_REMOVED lines=100> */
[----:B------:R0:W2:Y:S01]  /*0c30*/  LDG.E.U16 R116, desc[UR20][R16.64] ;  /* 0x0000001410747981 */ /* 0x0000a2000c1e1500 */
[-C--:B------:R-:W-:Y:S01]  /*0c40*/  IADD3 R98, P0, R151, R16.reuse, RZ ;  /* 0x0000001097627210 */ /* 0x080fe20007f1e0ff */
[----:B------:R-:W-:Y:S01]  /*0c50*/  IMAD R133, R143, 0x37, RZ ;  /* 0x000000378f857824 */ /* 0x000fe200078e02ff */
[----:B------:R-:W-:Y:S01]  /*0c60*/  IADD3 R122, P2, R161, R16, RZ ;  /* 0x00000010a17a7210 */ /* 0x000fe20007f5e0ff */
[----:B------:R-:W3:Y:S01]  /*0c70*/  LDG.E.U16 R8, desc[UR20][R8.64] ;  /* 0x0000001408087981 */ /* 0x000ee2000c1e1500 */
[----:B------:R-:W-:-:S02]  /*0c80*/  LEA.HI.X.SX32 R85, R97, R17, 0x1, P6 ;  /* 0x0000001161557211 */ /* 0x000fc400030f0eff */
[-C--:B------:R-:W-:Y:S01]  /*0c90*/  LEA.HI.X.SX32 R89, R101, R17.reuse, 0x1, P5 ;  /* 0x0000001165597211 */ /* 0x080fe200028f0eff */
[----:B------:R-:W4:Y:S01]  /*0ca0*/  LDG.E.U16 R18, desc[UR20][R18.64] ;  /* 0x0000001412127981 */ /* 0x000f22000c1e1500 */
[-C--:B------:R-:W-:Y:S02]  /*0cb0*/  IADD3 R94, P6, R155, R16.reuse, RZ ;  /* 0x000000109b5e7210 */ /* 0x080fe40007fde0ff */
[-C--:B------:R-:W-:Y:S01]  /*0cc0*/  LEA.HI.X.SX32 R87, R99, R17.reuse, 0x1, P4 ;  /* 0x0000001163577211 */ /* 0x080fe200020f0eff */
[----:B------:R-:W5:Y:S01]  /*0cd0*/  LDG.E.U16 R22, desc[UR20][R22.64] ;  /* 0x0000001416167981 */ /* 0x000f62000c1e1500 */
[-C--:B------:R-:W-:Y:S02]  /*0ce0*/  LEA.HI.X.SX32 R101, R105, R17.reuse, 0x1, P1 ;  /* 0x0000001169657211 */ /* 0x080fe400008f0eff */
[----:B------:R-:W-:Y:S01]  /*0cf0*/  LEA.HI.X.SX32 R91, R111, R17, 0x1, P3 ;  /* 0x000000116f5b7211 */ /* 0x000fe200018f0eff */
[----:B------:R-:W5:Y:S01]  /*0d00*/  LDG.E.U16 R2, desc[UR20][R2.64] ;  /* 0x0000001402027981 */ /* 0x000f62000c1e1500 */
[----:B------:R-:W-:-:S02]  /*0d10*/  IADD3 R92, P4, R157, R16, RZ ;  /* 0x000000109d5c7210 */ /* 0x000fc40007f9e0ff */
[-C--:B------:R-:W-:Y:S01]  /*0d20*/  IADD3 R120, P1, R163, R16.reuse, RZ ;  /* 0x00000010a3787210 */ /* 0x080fe20007f3e0ff */
[----:B------:R-:W5:Y:S01]  /*0d30*/  LDG.E.U16 R34, desc[UR20][R34.64] ;  /* 0x0000001422227981 */ /* 0x000f62000c1e1500 */
[-C--:B------:R-:W-:Y:S02]  /*0d40*/  LEA.HI.X.SX32 R99, R107, R17.reuse, 0x1, P0 ;  /* 0x000000116b637211 */ /* 0x080fe400000f0eff */
[-C--:B------:R-:W-:Y:S01]  /*0d50*/  IADD3 R110, P3, R167, R16.reuse, RZ ;  /* 0x00000010a76e7210 */ /* 0x080fe20007f7e0ff */
[----:B------:R-:W5:Y:S01]  /*0d60*/  LDG.E.U16 R12, desc[UR20][R12.64] ;  /* 0x000000140c0c7981 */ /* 0x000f62000c1e1500 */
[----:B------:R-:W-:Y:S02]  /*0d70*/  LEA.HI.X.SX32 R123, R119, R17, 0x1, P2 ;  /* 0x00000011777b7211 */ /* 0x000fe400010f0eff */
[-C--:B------:R-:W-:Y:S01]  /*0d80*/  IADD3 R112, P0, R165, R16.reuse, RZ ;  /* 0x00000010a5707210 */ /* 0x080fe20007f1e0ff */
[----:B------:R-:W5:Y:S01]  /*0d90*/  LDG.E.U16 R11, desc[UR20][R10.64] ;  /* 0x000000140a0b7981 */ /* 0x000f62000c1e1500 */
[----:B------:R-:W-:-:S02]  /*0da0*/  IADD3 R126, P2, R175, R16, RZ ;  /* 0x00000010af7e7210 */ /* 0x000fc40007f5e0ff */
[-C--:B------:R-:W-:Y:S01]  /*0db0*/  LEA.HI.X.SX32 R95, R113, R17.reuse, 0x1, P6 ;  /* 0x00000011715f7211 */ /* 0x080fe200030f0eff */
[----:B------:R-:W5:Y:S01]  /*0dc0*/  LDG.E.U16 R74, desc[UR20][R74.64] ;  /* 0x000000144a4a7981 */ /* 0x000f62000c1e1500 */
[-C--:B------:R-:W-:Y:S02]  /*0dd0*/  IADD3 R106, P6, R169, R16.reuse, RZ ;  /* 0x00000010a96a7210 */ /* 0x080fe40007fde0ff */
[-C--:B------:R-:W-:Y:S01]  /*0de0*/  LEA.HI.X.SX32 R93, R115, R17.reuse, 0x1, P4 ;  /* 0x00000011735d7211 */ /* 0x080fe200020f0eff */
[----:B------:R-:W-:Y:S01]  /*0df0*/  IMAD R115, R143, 0x3b, RZ ;  /* 0x0000003b8f737824 */ /* 0x000fe200078e02ff */
[-C--:B------:R-:W-:Y:S01]  /*0e00*/  LEA.HI.X.SX32 R121, R121, R17.reuse, 0x1, P1 ;  /* 0x0000001179797211 */ /* 0x080fe200008f0eff */
[----:B------:R-:W5:Y:S01]  /*0e10*/  LDG.E.U16 R50, desc[UR20][R50.64] ;  /* 0x0000001432327981 */ /* 0x000f62000c1e1500 */
[----:B------:R-:W-:Y:S02]  /*0e20*/  LEA.HI.X.SX32 R111, R127, R17, 0x1, P3 ;  /* 0x000000117f6f7211 */ /* 0x000fe400018f0eff */
[-C--:B------:R-:W-:Y:S01]  /*0e30*/  IADD3 R96, P5, R159, R16.reuse, RZ ;  /* 0x000000109f607210 */ /* 0x080fe20007fbe0ff */
[----:B------:R-:W5:Y:S01]  /*0e40*/  LDG.E.U16 R46, desc[UR20][R46.64] ;  /* 0x000000142e2e7981 */ /* 0x000f62000c1e1500 */
[----:B------:R-:W-:-:S02]  /*0e50*/  IADD3 R128, P1, R177, R16, RZ ;  /* 0x00000010b1807210 */ /* 0x000fc40007f3e0ff */
[-C--:B------:R-:W-:Y:S01]  /*0e60*/  LEA.HI.X.SX32 R113, R125, R17.reuse, 0x1, P0 ;  /* 0x000000117d717211 */ /* 0x080fe200000f0eff */
[----:B------:R-:W5:Y:S01]  /*0e70*/  LDG.E.U16 R66, desc[UR20][R66.64] ;  /* 0x0000001442427981 */ /* 0x000f62000c1e1500 */
[-C--:B------:R-:W-:Y:S02]  /*0e80*/  LEA.HI.X.SX32 R127, R135, R17.reuse, 0x1, P2 ;  /* 0x00000011877f7211 */ /* 0x080fe400010f0eff */
[-C--:B------:R-:W-:Y:S01]  /*0e90*/  IADD3 R124, P0, R179, R16.reuse, RZ ;  /* 0x00000010b37c7210 */ /* 0x080fe20007f1e0ff */
[----:B------:R-:W5:Y:S01]  /*0ea0*/  LDG.E.U16 R24, desc[UR20][R24.64] ;  /* 0x0000001418187981 */ /* 0x000f62000c1e1500 */
[-C--:B------:R-:W-:Y:S02]  /*0eb0*/  IADD3 R104, P4, R171, R16.reuse, RZ ;  /* 0x00000010ab687210 */ /* 0x080fe40007f9e0ff */
[----:B------:R-:W-:Y:S01]  /*0ec0*/  IADD3 R118, P3, R181, R16, RZ ;  /* 0x00000010b5767210 */ /* 0x000fe20007f7e0ff */
[----:B------:R-:W5:Y:S01]  /*0ed0*/  LDG.E.U16 R108, desc[UR20][R108.64] ;  /* 0x000000146c6c7981 */ /* 0x000f62000c1e1500 */
[----:B------:R-:W-:-:S02]  /*0ee0*/  LEA.HI.X.SX32 R107, R129, R17, 0x1, P6 ;  /* 0x00000011816b7211 */ /* 0x000fc400030f0eff */
[-C--:B------:R-:W-:Y:S01]  /*0ef0*/  LEA.HI.X.SX32 R97, R117, R17.reuse, 0x1, P5 ;  /* 0x0000001175617211 */ /* 0x080fe200028f0eff */
[----:B------:R-:W-:Y:S01]  /*0f00*/  IMAD R117, R143, 0x3d, RZ ;  /* 0x0000003d8f757824 */ /* 0x000fe200078e02ff */
[-C--:B------:R-:W-:Y:S01]  /*0f10*/  LEA.HI.X.SX32 R129, R137, R17.reuse, 0x1, P1 ;  /* 0x0000001189817211 */ /* 0x080fe200008f0eff */
[----:B------:R-:W5:Y:S01]  /*0f20*/  LDG.E.U16 R122, desc[UR20][R122.64] ;  /* 0x000000147a7a7981 */ /* 0x000f62000c1e1500 */
[-C--:B------:R-:W-:Y:S02]  /*0f30*/  LEA.HI.X.SX32 R125, R115, R17.reuse, 0x1, P0 ;  /* 0x00000011737d7211 */ /* 0x080fe400000f0eff */
[-C--:B------:R-:W-:Y:S01]  /*0f40*/  IADD3 R102, P5, R173, R16.reuse, RZ ;  /* 0x00000010ad667210 */ /* 0x080fe20007fbe0ff */
[----:B------:R-:W5:Y:S01]  /*0f50*/  LDG.E.U16 R126, desc[UR20][R126.64] ;  /* 0x000000147e7e7981 */ /* 0x000f62000c1e1500 */
[----:B------:R-:W-:Y:S02]  /*0f60*/  IADD3 R114, P6, R183, R16, RZ ;  /* 0x00000010b7727210 */ /* 0x000fe40007fde0ff */
[-C--:B------:R-:W-:Y:S01]  /*0f70*/  LEA.HI.X.SX32 R105, R131, R17.reuse, 0x1, P4 ;  /* 0x0000001183697211 */ /* 0x080fe200020f0eff */
[----:B------:R1:W5:Y:S01]  /*0f80*/  LDG.E.U16 R7, desc[UR20][R6.64] ;  /* 0x0000001406077981 */ /* 0x000362000c1e1500 */
[----:B------:R-:W-:-:S02]  /*0f90*/  LEA.HI.X.SX32 R119, R139, R17, 0x1, P3 ;  /* 0x000000118b777211 */ /* 0x000fc400018f0eff */
[----:B0-----:R-:W-:Y:S01]  /*0fa0*/  IADD3 R16, P4, R185, R16, RZ ;  /* 0x00000010b9107210 */ /* 0x001fe20007f9e0ff */
[----:B------:R-:W5:Y:S01]  /*0fb0*/  LDG.E.U16 R72, desc[UR20][R72.64] ;  /* 0x0000001448487981 */ /* 0x000f62000c1e1500 */
[-C--:B------:R-:W-:Y:S02]  /*0fc0*/  LEA.HI.X.SX32 R103, R133, R17.reuse, 0x1, P5 ;  /* 0x0000001185677211 */ /* 0x080fe400028f0eff */
[-C--:B------:R-:W-:Y:S01]  /*0fd0*/  LEA.HI.X.SX32 R115, R117, R17.reuse, 0x1, P6 ;  /* 0x0000001175737211 */ /* 0x080fe200030f0eff */
[----:B------:R-:W5:Y:S01]  /*0fe0*/  LDG.E.U16 R58, desc[UR20][R58.64] ;  /* 0x000000143a3a7981 */ /* 0x000f62000c1e1500 */
[----:B------:R-:W-:-:S03]  /*0ff0*/  LEA.HI.X.SX32 R17, R141, R17, 0x1, P4 ;  /* 0x000000118d117211 */ /* 0x000fc600020f0eff */
[----:B------:R-:W5:Y:S04]  /*1000*/  LDG.E.U16 R70, desc[UR20][R70.64] ;  /* 0x0000001446467981 */ /* 0x000f68000c1e1500 */
        /* <DEDUP_REMOVED lines=43> */
[----:B------:R0:W5:Y:S01]  /*12c0*/  LDG.E.U16 R4, desc[UR20][R4.64] ;  /* 0x0000001404047981 */ /* 0x000162000c1e1500 */
[----:B------:R-:W0:Y:S01]  /*12d0*/  S2UR UR4, SR_CgaCtaId ;  /* 0x00000000000479c3 */ /* 0x000e220000008800 */
[----:B-1----:R-:W-:-:S02]  /*12e0*/  LOP3.LUT R6, R216, 0x3f, RZ, 0xc0, !PT ;  /* 0x0000003fd8067812 */ /* 0x002fc400078ec0ff */
[----:B------:R-:W-:Y:S01]  /*12f0*/  LOP3.LUT R10, R216, 0xc0, RZ, 0xc0, !PT ;  /* 0x000000c0d80a7812 */ /* 0x000fe200078ec0ff */
[----:B------:R-:W-:Y:S02]  /*1300*/  UMOV UR7, 0x400 ;  /* 0x0000040000077882 */ /* 0x000fe40000000000 */
[----:B------:R-:W-:-:S04]  /*1310*/  IMAD.SHL.U32 R13, R6, 0x2, RZ ;  /* 0x00000002060d7824 */ /* 0x000fc800078e00ff */
[----:B------:R-:W-:-:S05]  /*1320*/  IMAD R3, R10, 0x80, R13 ;  /* 0x000000800a037824 */ /* 0x000fca00078e020d */
[C---:B0-----:R-:W-:Y:S01]  /*1330*/  LOP3.LUT R5, R3.reuse, 0x10, RZ, 0x3c, !PT ;  /* 0x0000001003057812 */ /* 0x041fe200078e3cff */
[----:B------:R-:W-:Y:S01]  /*1340*/  ULEA UR7, UR4, UR7, 0x18 ;  /* 0x0000000704077291 */ /* 0x000fe2000f8ec03f */
[----:B------:R-:W-:-:S08]  /*1350*/  LOP3.LUT R9, R3, 0x20, RZ, 0x3c, !PT ;  /* 0x0000002003097812 */ /* 0x000fd000078e3cff */
[----:B--2---:R-:W-:Y:S04]  /*1360*/  STS.U16 [R3+UR7], R116 ;  /* 0x0000007403007988 */ /* 0x004fe80008000407 */
[----:B---3--:R-:W-:Y:S04]  /*1370*/  STS.U16 [R3+UR7+0x400], R8 ;  /* 0x0004000803007988 */ /* 0x008fe80008000407 */
[----:B----4-:R-:W-:Y:S04]  /*1380*/  STS.U16 [R3+UR7+0x800], R18 ;  /* 0x0008001203007988 */ /* 0x010fe80008000407 */
[----:B-----5:R-:W-:Y:S04]  /*1390*/  STS.U16 [R3+UR7+0x1000], R22 ;  /* 0x0010001603007988 */ /* 0x020fe80008000407 */
[----:B------:R-:W-:Y:S04]  /*13a0*/  STS.U16 [R3+UR7+0x1400], R2 ;  /* 0x0014000203007988 */ /* 0x000fe80008000407 */
[----:B------:R-:W-:Y:S04]  /*13b0*/  STS.U16 [R3+UR7+0xc00], R34 ;  /* 0x000c002203007988 */ /* 0x000fe80008000407 */
[----:B------:R-:W-:Y:S04]  /*13c0*/  STS.U16 [R3+UR7+0x1800], R12 ;  /* 0x0018000c03007988 */ /* 0x000fe80008000407 */
[----:B------:R0:W-:Y:S04]  /*13d0*/  STS.U16 [R3+UR7+0x1c00], R11 ;  /* 0x001c000b03007988 */ /* 0x0001e80008000407 */
[----:B------:R-:W-:Y:S04]  /*13e0*/  STS.U16 [R5+UR7+0x80], R74 ;  /* 0x0000804a05007988 */ /* 0x000fe80008000407 */
[----:B------:R-:W-:Y:S01]  /*13f0*/  STS.U16 [R5+UR7+0x480], R50 ;  /* 0x0004803205007988 */ /* 0x000fe20008000407 */
[----:B0-----:R-:W-:-:S03]  /*1400*/  LOP3.LUT R11, R3, 0x30, RZ, 0x3c, !PT ;  /* 0x00000030030b7812 */ /* 0x001fc600078e3cff */
[----:B------:R-:W-:Y:S04]  /*1410*/  STS.U16 [R5+UR7+0x880], R46 ;  /* 0x0008802e05007988 */ /* 0x000fe80008000407 */
[----:B------:R-:W-:Y:S04]  /*1420*/  STS.U16 [R5+UR7+0xc80], R66 ;  /* 0x000c804205007988 */ /* 0x000fe80008000407 */
[----:B------:R-:W-:Y:S04]  /*1430*/  STS.U16 [R5+UR7+0x1080], R24 ;  /* 0x0010801805007988 */ /* 0x000fe80008000407 */
[----:B------:R-:W-:Y:S04]  /*1440*/  STS.U16 [R5+UR7+0x1480], R108 ;  /* 0x0014806c05007988 */ /* 0x000fe80008000407 */
[----:B------:R-:W-:Y:S04]  /*1450*/  STS.U16 [R5+UR7+0x1880], R122 ;  /* 0x0018807a05007988 */ /* 0x000fe80008000407 */
[----:B------:R0:W-:Y:S04]  /*1460*/  STS.U16 [R5+UR7+0x1c80], R126 ;  /* 0x001c807e05007988 */ /* 0x0001e80008000407 */
[----:B------:R1:W-:Y:S01]  /*1470*/  STS.U16 [R9+UR7+0x500], R7 ;  /* 0x0005000709007988 */ /* 0x0003e20008000407 */
[----:B0-----:R-:W-:-:S03]  /*1480*/  LOP3.LUT R5, R3, 0x40, RZ, 0x3c, !PT ;  /* 0x0000004003057812 */ /* 0x001fc600078e3cff */
[----:B------:R-:W-:Y:S01]  /*1490*/  STS.U16 [R9+UR7+0x100], R72 ;  /* 0x0001004809007988 */ /* 0x000fe20008000407 */
[----:B-1----:R-:W-:-:S03]  /*14a0*/  LOP3.LUT R7, R3, 0x50, RZ, 0x3c, !PT ;  /* 0x0000005003077812 */ /* 0x002fc600078e3cff */
[----:B------:R-:W-:Y:S04]  /*14b0*/  STS.U16 [R9+UR7+0x900], R58 ;  /* 0x0009003a09007988 */ /* 0x000fe80008000407 */
        /* <DEDUP_REMOVED lines=21> */
[----:B------:R0:W-:Y:S01]  /*1610*/  STS.U16 [R5+UR7+0x1e00], R118 ;  /* 0x001e007605007988 */ /* 0x0001e20008000407 */
[----:B------:R-:W-:-:S03]  /*1620*/  IMAD.MOV.U32 R2, RZ, RZ, 0x3f800000 ;  /* 0x3f800000ff027424 */ /* 0x000fc600078e00ff */
[----:B------:R-:W-:Y:S01]  /*1630*/  STS.U16 [R7+UR7+0x280], R14 ;  /* 0x0002800e07007988 */ /* 0x000fe20008000407 */
[----:B0-----:R-:W-:-:S03]  /*1640*/  LOP3.LUT R5, R3, 0x70, RZ, 0x3c, !PT ;  /* 0x0000007003057812 */ /* 0x001fc600078e3cff */
        /* <DEDUP_REMOVED lines=23> */
[----:B------:R-:W-:Y:S01]  /*17c0*/  STL [R1+0xc], R2 ;  /* 0x00000c0201007387 */ /* 0x000fe20000100800 */
[----:B0-----:R-:W-:-:S02]  /*17d0*/  IMAD.MOV.U32 R5, RZ, RZ, 0x3f800000 ;  /* 0x3f800000ff057424 */ /* 0x001fc400078e00ff */
[----:B------:R-:W-:-:S03]  /*17e0*/  IMAD.MOV.U32 R4, RZ, RZ, 0x3f800000 ;  /* 0x3f800000ff047424 */ /* 0x000fc600078e00ff */
[----:B------:R-:W-:Y:S04]  /*17f0*/  STL [R1+0x8], R5 ;  /* 0x0000080501007387 */ /* 0x000fe80000100800 */
[----:B------:R-:W-:Y:S04]  /*1800*/  STL [R1+0x4], R4 ;  /* 0x0000040401007387 */ /* 0x000fe80000100800 */
[----:B------:R0:W-:Y:S02]  /*1810*/  STL [R1], R2 ;  /* 0x0000000201007387 */ /* 0x0001e40000100800 */
[----:B0-----:R-:W-:-:S04]  /*1820*/  IMAD.SHL.U32 R2, R0, 0x100, RZ ;  /* 0x0000010000027824 */ /* 0x001fc800078e00ff */
[----:B------:R-:W-:-:S05]  /*1830*/  VIADD R4, R2, 0x100 ;  /* 0x0000010002047836 */ /* 0x000fca0000000000 */
[----:B------:R-:W-:Y:S01]  /*1840*/  ISETP.GE.AND P0, PT, R4, 0x1, PT ;  /* 0x000000010400780c */ /* 0x000fe20003f06270 */
[----:B------:R-:W-:Y:S01]  /*1850*/  IMAD.MOV.U32 R9, RZ, RZ, -0x800000 ;  /* 0xff800000ff097424 */ /* 0x000fe200078e00ff */
[----:B------:R-:W-:Y:S01]  /*1860*/  CS2R R184, SRZ ;  /* 0x0000000000b87805 */ /* 0x000fe2000001ff00 */
[----:B------:R-:W-:Y:S01]  /*1870*/  IMAD.MOV.U32 R8, RZ, RZ, -0x800000 ;  /* 0xff800000ff087424 */ /* 0x000fe200078e00ff */
[----:B------:R-:W-:Y:S01]  /*1880*/  CS2R R186, SRZ ;  /* 0x0000000000ba7805 */ /* 0x000fe2000001ff00 */
[----:B------:R-:W-:Y:S01]  /*1890*/  IMAD.MOV.U32 R7, RZ, RZ, -0x800000 ;  /* 0xff800000ff077424 */ /* 0x000fe200078e00ff */
[----:B------:R-:W-:Y:S01]  /*18a0*/  CS2R R188, SRZ ;  /* 0x0000000000bc7805 */ /* 0x000fe2000001ff00 */
[----:B------:R-:W-:Y:S01]  /*18b0*/  IMAD.MOV.U32 R3, RZ, RZ, -0x800000 ;  /* 0xff800000ff037424 */ /* 0x000fe200078e00ff */
[----:B------:R-:W-:Y:S02]  /*18c0*/  CS2R R190, SRZ ;  /* 0x0000000000be7805 */ /* 0x000fe4000001ff00 */
[----:B------:R-:W-:-:S02]  /*18d0*/  CS2R R192, SRZ ;  /* 0x0000000000c07805 */ /* 0x000fc4000001ff00 */
[----:B------:R-:W-:Y:S02]  /*18e0*/  CS2R R194, SRZ ;  /* 0x0000000000c27805 */ /* 0x000fe4000001ff00 */
[----:B------:R-:W-:Y:S02]  /*18f0*/  CS2R R196, SRZ ;  /* 0x0000000000c47805 */ /* 0x000fe4000001ff00 */
[----:B------:R-:W-:Y:S02]  /*1900*/  CS2R R198, SRZ ;  /* 0x0000000000c67805 */ /* 0x000fe4000001ff00 */
[----:B------:R-:W-:Y:S02]  /*1910*/  CS2R R200, SRZ ;  /* 0x0000000000c87805 */ /* 0x000fe4000001ff00 */
        /* <DEDUP_REMOVED lines=23> */
[C---:B------:R-:W-:Y:S01]  /*1a90*/  LOP3.LUT R0, R216.reuse, 0xff, RZ, 0xc0, !PT ;  /* 0x000000ffd8007812 */ /* 0x040fe200078ec0ff */
[C---:B------:R-:W-:Y:S01]  /*1aa0*/  IMAD.SHL.U32 R4, R216.reuse, 0x2, RZ ;  /* 0x00000002d8047824 */ /* 0x040fe200078e00ff */
[C---:B------:R-:W-:Y:S01]  /*1ab0*/  LOP3.LUT R5, R216.reuse, 0xe0, RZ, 0xc0, !PT ;  /* 0x000000e0d8057812 */ /* 0x040fe200078ec0ff */
[----:B------:R-:W-:Y:S01]  /*1ac0*/  IMAD.SHL.U32 R11, R216, 0x80, RZ ;  /* 0x00000080d80b7824 */ /* 0x000fe200078e00ff */
[----:B------:R-:W-:Y:S06]  /*1ad0*/  @!P0 BRA `(.L_x_0) ;  /* 0x0000009400588947 */ /* 0x000fec0003800000 */
[----:B------:R-:W0:Y:S01]  /*1ae0*/  LDC.64 R8, c[0x0][0x260] ;  /* 0x00009800ff087b82 */ /* 0x000e220000000a00 */
[----:B------:R-:W-:Y:S01]  /*1af0*/  SHF.R.U32.HI R3, RZ, 0x2, R216 ;  /* 0x00000002ff037819 */ /* 0x000fe200000116d8 */
[----:B------:R-:W-:Y:S01]  /*1b00*/  IMAD.SHL.U32 R0, R0, 0x2, RZ ;  /* 0x0000000200007824 */ /* 0x000fe200078e00ff */
[----:B------:R-:W-:Y:S01]  /*1b10*/  SHF.R.U32.HI R5, RZ, 0x1, R5 ;  /* 0x00000001ff057819 */ /* 0x000fe20000011605 */
[----:B------:R-:W-:Y:S01]  /*1b20*/  ULDC UR4, c[0x0][0x258] ;  /* 0x0000960000047ab9 */ /* 0x000fe20000000800 */
[----:B------:R-:W-:Y:S01]  /*1b30*/  SGXT.U32 R3, R3, 0x3 ;  /* 0x000000030303781a */ /* 0x000fe20000000000 */
[----:B------:R-:W-:Y:S01]  /*1b40*/  IMAD R6, R6, UR4, RZ ;  /* 0x0000000406067c24 */ /* 0x000fe2000f8e02ff */
[----:B------:R-:W-:Y:S01]  /*1b50*/  LOP3.LUT P0, RZ, R216, 0x80, RZ, 0xc0, !PT ;  /* 0x00000080d8ff7812 */ /* 0x000fe2000780c0ff */
[----:B------:R-:W1:Y:S01]  /*1b60*/  LDC.64 R220, c[0x0][0x250] ;  /* 0x00009400ffdc7b82 */ /* 0x000e620000000a00 */
[----:B------:R-:W-:Y:S01]  /*1b70*/  LOP3.LUT R2, R2, R5, R3, 0xfe, !PT ;  /* 0x0000000502027212 */ /* 0x000fe200078efe03 */
[----:B------:R-:W-:Y:S01]  /*1b80*/  ULDC.64 UR4, c[0x0][0x220] ;  /* 0x0000880000047ab9 */ /* 0x000fe20000000a00 */
[----:B------:R-:W-:Y:S01]  /*1b90*/  LOP3.LUT R5, R216, 0x7f, RZ, 0xc0, !PT ;  /* 0x0000007fd8057812 */ /* 0x000fe200078ec0ff */
[----:B------:R-:W-:Y:S01]  /*1ba0*/  ULDC.64 UR8, c[0x0][0x218] ;  /* 0x0000860000087ab9 */ /* 0x000fe20000000a00 */
[----:B------:R-:W-:Y:S01]  /*1bb0*/  SHF.R.U32.HI R7, RZ, 0x2, R10 ;  /* 0x00000002ff077819 */ /* 0x000fe2000001160a */
[----:B------:R-:W-:Y:S01]  /*1bc0*/  IMAD.MOV.U32 R231, RZ, RZ, -0x800000 ;  /* 0xff800000ffe77424 */ /* 0x000fe200078e00ff */
[----:B------:R-:W-:Y:S01]  /*1bd0*/  SEL R10, RZ, 0x90, !P0 ;  /* 0x00000090ff0a7807 */ /* 0x000fe20004000000 */
[----:B------:R-:W2:Y:S01]  /*1be0*/  LDC R34, c[0x0][0x268] ;  /* 0x00009a00ff227b82 */ /* 0x000ea20000000800 */
[----:B------:R-:W-:Y:S01]  /*1bf0*/  LOP3.LUT R0, R0, R7, RZ, 0x3c, !PT ;  /* 0x0000000700007212 */ /* 0x000fe200078e3cff */
[----:B------:R-:W-:Y:S01]  /*1c00*/  IMAD.MOV.U32 R233, RZ, RZ, -0x800000 ;  /* 0xff800000ffe97424 */ /* 0x000fe200078e00ff */
[----:B------:R-:W-:Y:S01]  /*1c10*/  LOP3.LUT R26, R10, R13, RZ, 0x3c, !PT ;  /* 0x0000000d0a1a7212 */ /* 0x000fe200078e3cff */
[----:B------:R-:W-:Y:S01]  /*1c20*/  IMAD.MOV.U32 R236, RZ, RZ, -0x800000 ;  /* 0xff800000ffec7424 */ /* 0x000fe200078e00ff */
[----:B------:R-:W-:Y:S01]  /*1c30*/  SHF.R.U32.HI R13, RZ, 0x7, R216 ;  /* 0x00000007ff0d7819 */ /* 0x000fe200000116d8 */
[----:B------:R-:W-:Y:S01]  /*1c40*/  IMAD.MOV.U32 R235, RZ, RZ, -0x800000 ;  /* 0xff800000ffeb7424 */ /* 0x000fe200078e00ff */
[----:B------:R-:W-:Y:S01]  /*1c50*/  CS2R R184, SRZ ;  /* 0x0000000000b87805 */ /* 0x000fe2000001ff00 */
[----:B0-----:R0:W-:Y:S01]  /*1c60*/  STL [R1+0x10], R9 ;  /* 0x0000100901007387 */ /* 0x0011e20000100800 */
[----:B------:R-:W-:Y:S01]  /*1c70*/  IMAD.MOV.U32 R4, RZ, RZ, R9 ;  /* 0x000000ffff047224 */ /* 0x000fe200078e0009 */
[----:B------:R-:W-:Y:S01]  /*1c80*/  CS2R R186, SRZ ;  /* 0x0000000000ba7805 */ /* 0x000fe2000001ff00 */
[----:B------:R-:W-:Y:S01]  /*1c90*/  IMAD.MOV.U32 R15, RZ, RZ, R8 ;  /* 0x000000ffff0f7224 */ /* 0x000fe200078e0008 */
[----:B------:R-:W-:-:S02]  /*1ca0*/  SHF.R.U32.HI R8, RZ, 0x6, R216 ;  /* 0x00000006ff087819 */ /* 0x000fc400000116d8 */
[----:B------:R-:W-:Y:S02]  /*1cb0*/  CS2R R188, SRZ ;  /* 0x0000000000bc7805 */ /* 0x000fe4000001ff00 */
[----:B------:R-:W-:Y:S01]  /*1cc0*/  CS2R R190, SRZ ;  /* 0x0000000000be7805 */ /* 0x000fe2000001ff00 */
[----:B------:R-:W-:Y:S01]  /*1cd0*/  IMAD R3, R15, UR6, RZ ;  /* 0x000000060f037c24 */ /* 0x000fe2000f8e02ff */
[----:B------:R-:W-:Y:S01]  /*1ce0*/  SGXT.U32 R8, R8, 0x2 ;  /* 0x000000020808781a */ /* 0x000fe20000000000 */
[----:B-1----:R-:W-:Y:S01]  /*1cf0*/  IMAD R220, R220, UR6, RZ ;  /* 0x00000006dcdc7c24 */ /* 0x002fe2000f8e02ff */
[----:B0-----:R-:W-:Y:S01]  /*1d00*/  SHF.R.U32.HI R9, RZ, 0x5, R216 ;  /* 0x00000005ff097819 */ /* 0x001fe200000116d8 */
[----:B------:R-:W-:Y:S01]  /*1d10*/  IMAD.SHL.U32 R7, R3, 0x2, RZ ;  /* 0x0000000203077824 */ /* 0x000fe200078e00ff */
[----:B------:R-:W-:Y:S01]  /*1d20*/  CS2R R192, SRZ ;  /* 0x0000000000c07805 */ /* 0x000fe2000001ff00 */
[----:B------:R-:W-:Y:S01]  /*1d30*/  IMAD R10, R8, R221, RZ ;  /* 0x000000dd080a7224 */ /* 0x000fe200078e02ff */
[----:B------:R-:W-:Y:S01]  /*1d40*/  R2UR UR12, R9 ;  /* 0x00000000090c72ca */ /* 0x000fe200000e0000 */
[----:B------:R-:W-:Y:S01]  /*1d50*/  IMAD R9, R5, R4, RZ ;  /* 0x0000000405097224 */ /* 0x000fe200078e02ff */
[----:B------:R-:W-:Y:S01]  /*1d60*/  CS2R R194, SRZ ;  /* 0x0000000000c27805 */ /* 0x000fe2000001ff00 */
[----:B------:R-:W-:Y:S01]  /*1d70*/  IMAD.SHL.U32 R8, R6, 0x2, RZ ;  /* 0x0000000206087824 */ /* 0x000fe200078e00ff */
[----:B------:R-:W-:Y:S01]  /*1d80*/  CS2R R196, SRZ ;  /* 0x0000000000c47805 */ /* 0x000fe2000001ff00 */
[----:B------:R-:W-:Y:S01]  /*1d90*/  IMAD.SHL.U32 R20, R9, 0x2, RZ ;  /* 0x0000000209147824 */ /* 0x000fe200078e00ff */
[----:B------:R-:W-:Y:S01]  /*1da0*/  CS2R R198, SRZ ;  /* 0x0000000000c67805 */ /* 0x000fe2000001ff00 */
[C---:B------:R-:W-:Y:S01]  /*1db0*/  IMAD.SHL.U32 R5, R220.reuse, 0x2, RZ ;  /* 0x00000002dc057824 */ /* 0x040fe200078e00ff */
[----:B------:R-:W-:Y:S01]  /*1dc0*/  CS2R R200, SRZ ;  /* 0x0000000000c87805 */ /* 0x000fe2000001ff00 */
[----:B------:R-:W-:Y:S01]  /*1dd0*/  IMAD.HI R220, R220, 0x2, RZ ;  /* 0x00000002dcdc7827 */ /* 0x000fe200078e02ff */
[----:B------:R-:W-:Y:S01]  /*1de0*/  IADD3 R30, P2, P3, R20, UR4, R7 ;  /* 0x00000004141e7c10 */ /* 0x000fe2000fb5e007 */
[----:B------:R-:W-:Y:S01]  /*1df0*/  UMOV UR4, URZ ;  /* 0x0000003f00047c82 */ /* 0x000fe20008000000 */
[----:B------:R-:W-:Y:S01]  /*1e00*/  IADD3 R29, P0, P1, R8, UR8, R5 ;  /* 0x00000008081d7c10 */ /* 0x000fe2000f91e005 */
[----:B------:R-:W-:Y:S01]  /*1e10*/  IMAD.HI R7, R6, 0x2, RZ ;  /* 0x0000000206077827 */ /* 0x000fe200078e02ff */
[----:B------:R-:W-:Y:S01]  /*1e20*/  LOP3.LUT R6, R26, 0x2000, R11, 0xf8, !PT ;  /* 0x000020001a067812 */ /* 0x000fe200078ef80b */
[----:B------:R-:W-:Y:S01]  /*1e30*/  UIADD3 UR8, UR7, 0x8000, URZ ;  /* 0x0000800007087890 */ /* 0x000fe2000fffe03f */
[----:B------:R-:W-:Y:S01]  /*1e40*/  SGXT.U32 R5, R13, 0x1 ;  /* 0x000000010d05781a */ /* 0x000fe20000000000 */
[----:B------:R-:W-:Y:S01]  /*1e50*/  IMAD R12, R221, 0x4, R10 ;  /* 0x00000004dd0c7824 */ /* 0x000fe200078e020a */
[----:B------:R-:W-:Y:S01]  /*1e60*/  IADD3.X R31, R7, UR9, R220, P0, P1 ;  /* 0x00000009071f7c10 */ /* 0x000fe200087e24dc */
[----:B------:R-:W-:Y:S01]  /*1e70*/  IMAD.HI R3, R3, 0x2, RZ ;  /* 0x0000000203037827 */ /* 0x000fe200078e02ff */
[C---:B------:R-:W-:Y:S01]  /*1e80*/  LEA R218, P1, R10.reuse, R29, 0x1 ;  /* 0x0000001d0ada7211 */ /* 0x040fe200078208ff */
[----:B------:R-:W-:Y:S01]  /*1e90*/  USHF.R.U32.HI UR8, URZ, 0x4, UR8 ;  /* 0x000000043f087899 */ /* 0x000fe20008011608 */
[----:B------:R-:W-:Y:S01]  /*1ea0*/  CS2R R202, SRZ ;  /* 0x0000000000ca7805 */ /* 0x000fe2000001ff00 */
[----:B------:R-:W-:Y:S01]  /*1eb0*/  IMAD R14, R221, 0x4, R12 ;  /* 0x00000004dd0e7824 */ /* 0x000fe200078e020c */
[----:B------:R-:W-:Y:S01]  /*1ec0*/  LEA.HI.X.SX32 R219, R10, R31, 0x1, P1 ;  /* 0x0000001f0adb7211 */ /* 0x000fe200008f0eff */
[----:B------:R-:W-:Y:S01]  /*1ed0*/  IMAD.HI R24, R9, 0x2, RZ ;  /* 0x0000000209187827 */ /* 0x000fe200078e02ff */
[----:B------:R-:W-:Y:S01]  /*1ee0*/  USGXT.U32 UR34, UR8, 0xe ;  /* 0x0000000e0822789a */ /* 0x000fe20008000000 */
[----:B------:R-:W-:-:S02]  /*1ef0*/  CS2R R204, SRZ ;  /* 0x0000000000cc7805 */ /* 0x000fc4000001ff00 */
[----:B------:R-:W-:Y:S01]  /*1f00*/  CS2R R206, SRZ ;  /* 0x0000000000ce7805 */ /* 0x000fe2000001ff00 */
[C---:B------:R-:W-:Y:S01]  /*1f10*/  IMAD R16, R221.reuse, 0x4, R14 ;  /* 0x00000004dd107824 */ /* 0x040fe200078e020e */
[----:B------:R-:W-:Y:S01]  /*1f20*/  IADD3.X R32, R24, UR5, R3, P2, P3 ;  /* 0x0000000518207c10 */ /* 0x000fe200097e6403 */
[----:B------:R0:W-:Y:S01]  /*1f30*/  STL.64 [R1+0x210], R218 ;  /* 0x000210da01007387 */ /* 0x0001e20000100a00 */
[C---:B------:R-:W-:Y:S01]  /*1f40*/  LEA R222, P2, R12.reuse, R29, 0x1 ;  /* 0x0000001d0cde7211 */ /* 0x040fe200078408ff */
[----:B------:R-:W-:Y:S01]  /*1f50*/  IMAD R18, R221, 0x4, R16 ;  /* 0x00000004dd127824 */ /* 0x000fe200078e0210 */
[----:B------:R-:W-:Y:S01]  /*1f60*/  UIADD3 UR38, UP0, UR34, 0x2, URZ ;  /* 0x0000000222267890 */ /* 0x000fe2000ff1e03f */
[----:B--2---:R-:W-:Y:S01]  /*1f70*/  IMAD R5, R5, R34, RZ ;  /* 0x0000002205057224 */ /* 0x004fe200078e02ff */
[----:B------:R-:W-:Y:S01]  /*1f80*/  LEA.HI.X.SX32 R223, R12, R31, 0x1, P2 ;  /* 0x0000001f0cdf7211 */ /* 0x000fe200010f0eff */
[----:B------:R-:W-:Y:S01]  /*1f90*/  IMAD R8, R221, 0x4, R18 ;  /* 0x00000004dd087824 */ /* 0x000fe200078e0212 */
[----:B------:R-:W-:Y:S01]  /*1fa0*/  UIADD3.X UR39, UR4, 0x40000040, URZ, UP0, !UPT ;  /* 0x4000004004277890 */ /* 0x000fe200087fe43f */
[----:B------:R-:W-:Y:S01]  /*1fb0*/  IMAD R7, R34, 0x2, R5 ;  /* 0x0000000222077824 */ /* 0x000fe200078e0205 */
[----:B------:R-:W-:Y:S01]  /*1fc0*/  LEA R216, P0, R5, R30, 0x1 ;  /* 0x0000001e05d87211 */ /* 0x000fe200078008ff */
[----:B------:R-:W-:Y:S01]  /*1fd0*/  IMAD R20, R221, 0x4, R8 ;  /* 0x00000004dd147824 */ /* 0x000fe200078e0208 */
[----:B------:R1:W-:Y:S01]  /*1fe0*/  STL.64 [R1+0x208], R222 ;  /* 0x000208de01007387 */ /* 0x0003e20000100a00 */
[----:B0-----:R-:W-:Y:S01]  /*1ff0*/  LEA R218, P1, R14, R29, 0x1 ;  /* 0x0000001d0eda7211 */ /* 0x001fe200078208ff */
[----:B------:R-:W-:Y:S01]  /*2000*/  IMAD R9, R34, 0x2, R7 ;  /* 0x0000000222097824 */ /* 0x000fe200078e0207 */
[----:B------:R-:W-:Y:S01]  /*2010*/  LEA.HI.X.SX32 R217, R5, R32, 0x1, P0 ;  /* 0x0000002005d97211 */ /* 0x000fe200000f0eff */
[C---:B------:R-:W-:Y:S01]  /*2020*/  IMAD R22, R221.reuse, 0x4, R20 ;  /* 0x00000004dd167824 */ /* 0x040fe200078e0214 */
[----:B------:R-:W-:Y:S01]  /*2030*/  LEA.HI.X.SX32 R219, R14, R31, 0x1, P1 ;  /* 0x0000001f0edb7211 */ /* 0x000fe200008f0eff */
[C---:B------:R-:W-:Y:S01]  /*2040*/  IMAD R11, R34.reuse, 0x2, R9 ;  /* 0x00000002220b7824 */ /* 0x040fe200078e0209 */
[----:B------:R-:W-:Y:S01]  /*2050*/  CS2R R208, SRZ ;  /* 0x0000000000d07805 */ /* 0x000fe2000001ff00 */
[C---:B------:R-:W-:Y:S01]  /*2060*/  IMAD R24, R221.reuse, 0x4, R22 ;  /* 0x00000004dd187824 */ /* 0x040fe200078e0216 */
[----:B------:R-:W-:Y:S01]  /*2070*/  CS2R R210, SRZ ;  /* 0x0000000000d27805 */ /* 0x000fe2000001ff00 */
[----:B------:R0:W-:Y:S01]  /*2080*/  STL.64 [R1+0x200], R218 ;  /* 0x000200da01007387 */ /* 0x0001e20000100a00 */
[----:B------:R-:W-:Y:S01]  /*2090*/  IMAD R13, R34, 0x2, R11 ;  /* 0x00000002220d7824 */ /* 0x000fe200078e020b */
[----:B-1----:R-:W-:Y:S01]  /*20a0*/  LEA R222, P1, R16, R29, 0x1 ;  /* 0x0000001d10de7211 */ /* 0x002fe200078208ff */
[C---:B------:R-:W-:Y:S01]  /*20b0*/  IMAD R26, R221.reuse, 0x4, R24 ;  /* 0x00000004dd1a7824 */ /* 0x040fe200078e0218 */
[----:B------:R-:W-:Y:S01]  /*20c0*/  CS2R R212, SRZ ;  /* 0x0000000000d47805 */ /* 0x000fe2000001ff00 */
[----:B------:R-:W-:Y:S01]  /*20d0*/  IMAD R15, R34, 0x2, R13 ;  /* 0x00000002220f7824 */ /* 0x000fe200078e020d */
[----:B------:R-:W-:Y:S01]  /*20e0*/  LEA.HI.X.SX32 R223, R16, R31, 0x1, P1 ;  /* 0x0000001f10df7211 */ /* 0x000fe200008f0eff */
[C---:B------:R-:W-:Y:S01]  /*20f0*/  IMAD R10, R221.reuse, 0x4, R26 ;  /* 0x00000004dd0a7824 */ /* 0x040fe200078e021a */
[----:B------:R-:W-:Y:S01]  /*2100*/  CS2R R214, SRZ ;  /* 0x0000000000d67805 */ /* 0x000fe2000001ff00 */
[----:B------:R-:W-:Y:S01]  /*2110*/  IMAD R17, R34, 0x2, R15 ;  /* 0x0000000222117824 */ /* 0x000fe200078e020f */
[----:B------:R-:W-:Y:S01]  /*2120*/  CS2R R152, SRZ ;  /* 0x0000000000987805 */ /* 0x000fe2000001ff00 */
[----:B------:R1:W-:Y:S01]  /*2130*/  STL.64 [R1+0x1f8], R222 ;  /* 0x0001f8de01007387 */ /* 0x0003e20000100a00 */
[----:B0-----:R-:W-:Y:S01]  /*2140*/  LEA R218, P2, R18, R29, 0x1 ;  /* 0x0000001d12da7211 */ /* 0x001fe200078408ff */
        /* <DEDUP_REMOVED lines=9> */
[C---:B------:R-:W-:Y:S01]  /*21e0*/  IMAD R16, R221.reuse, 0x4, R14 ;  /* 0x00000004dd107824 */ /* 0x040fe200078e020e */
[----:B-1----:R-:W-:Y:S01]  /*21f0*/  LEA R222, P1, R8, R29, 0x1 ;  /* 0x0000001d08de7211 */ /* 0x002fe200078208ff */
[----:B------:R-:W-:Y:S01]  /*2200*/  IMAD R23, R34, 0x2, R21 ;  /* 0x0000000222177824 */ /* 0x000fe200078e0215 */
[----:B------:R-:W-:Y:S01]  /*2210*/  CS2R R160, SRZ ;  /* 0x0000000000a07805 */ /* 0x000fe2000001ff00 */
[C---:B------:R-:W-:Y:S01]  /*2220*/  IMAD R18, R221.reuse, 0x4, R16 ;  /* 0x00000004dd127824 */ /* 0x040fe200078e0210 */
[----:B------:R-:W-:Y:S01]  /*2230*/  LEA.HI.X.SX32 R223, R8, R31, 0x1, P1 ;  /* 0x0000001f08df7211 */ /* 0x000fe200008f0eff */
[----:B------:R-:W-:Y:S01]  /*2240*/  IMAD R25, R34, 0x2, R23 ;  /* 0x0000000222197824 */ /* 0x000fe200078e0217 */
[----:B------:R-:W-:Y:S01]  /*2250*/  CS2R R162, SRZ ;  /* 0x0000000000a27805 */ /* 0x000fe2000001ff00 */
[----:B------:R-:W-:Y:S01]  /*2260*/  IMAD R8, R221, 0x4, R18 ;  /* 0x00000004dd087824 */ /* 0x000fe200078e0212 */
[----:B------:R-:W-:Y:S01]  /*2270*/  CS2R R164, SRZ ;  /* 0x0000000000a47805 */ /* 0x000fe2000001ff00 */
[----:B------:R1:W-:Y:S01]  /*2280*/  STL.64 [R1+0x1e8], R222 ;  /* 0x0001e8de01007387 */ /* 0x0003e20000100a00 */
[----:B0-----:R-:W-:Y:S01]  /*2290*/  LEA R218, P2, R20, R29, 0x1 ;  /* 0x0000001d14da7211 */ /* 0x001fe200078408ff */
[----:B------:R-:W-:Y:S01]  /*22a0*/  IMAD R27, R34, 0x2, R25 ;  /* 0x00000002221b7824 */ /* 0x000fe200078e0219 */
[----:B------:R-:W-:-:S02]  /*22b0*/  CS2R R166, SRZ ;  /* 0x0000000000a67805 */ /* 0x000fc4000001ff00 */
[----:B------:R-:W-:Y:S02]  /*22c0*/  CS2R R168, SRZ ;  /* 0x0000000000a87805 */ /* 0x000fe4000001ff00 */
[----:B------:R-:W-:Y:S01]  /*22d0*/  LEA.HI.X.SX32 R219, R20, R31, 0x1, P2 ;  /* 0x0000001f14db7211 */ /* 0x000fe200010f0eff */
[----:B------:R-:W-:Y:S01]  /*22e0*/  IMAD R20, R221, 0x4, R8 ;  /* 0x00000004dd147824 */ /* 0x000fe200078e0208 */
[----:B------:R-:W-:Y:S01]  /*22f0*/  CS2R R170, SRZ ;  /* 0x0000000000aa7805 */ /* 0x000fe2000001ff00 */
[----:B------:R-:W-:Y:S01]  /*2300*/  IMAD R28, R34, 0x2, R27 ;  /* 0x00000002221c7824 */ /* 0x000fe200078e021b */
[----:B------:R-:W-:Y:S01]  /*2310*/  CS2R R172, SRZ ;  /* 0x0000000000ac7805 */ /* 0x000fe2000001ff00 */
[----:B------:R0:W-:Y:S01]  /*2320*/  STL.64 [R1+0x1e0], R218 ;  /* 0x0001e0da01007387 */ /* 0x0001e20000100a00 */
[----:B------:R-:W-:Y:S02]  /*2330*/  CS2R R174, SRZ ;  /* 0x0000000000ae7805 */ /* 0x000fe4000001ff00 */
[----:B-1----:R-:W-:-:S02]  /*2340*/  LEA R222, P1, R22, R29, 0x1 ;  /* 0x0000001d16de7211 */ /* 0x002fc400078208ff */
[----:B------:R-:W-:Y:S02]  /*2350*/  CS2R R176, SRZ ;  /* 0x0000000000b07805 */ /* 0x000fe4000001ff00 */
[----:B------:R-:W-:Y:S02]  /*2360*/  CS2R R178, SRZ ;  /* 0x0000000000b27805 */ /* 0x000fe4000001ff00 */
[----:B------:R-:W-:Y:S02]  /*2370*/  CS2R R180, SRZ ;  /* 0x0000000000b47805 */ /* 0x000fe4000001ff00 */
[----:B------:R-:W-:Y:S01]  /*2380*/  LEA.HI.X.SX32 R223, R22, R31, 0x1, P1 ;  /* 0x0000001f16df7211 */ /* 0x000fe200008f0eff */
[----:B------:R-:W-:Y:S01]  /*2390*/  IMAD R22, R221, 0x4, R20 ;  /* 0x00000004dd167824 */ /* 0x000fe200078e0214 */
[----:B------:R-:W-:Y:S01]  /*23a0*/  CS2R R182, SRZ ;  /* 0x0000000000b67805 */ /* 0x000fe2000001ff00 */
[----:B------:R-:W-:Y:S01]  /*23b0*/  UMOV UR5, URZ ;  /* 0x0000003f00057c82 */ /* 0x000fe20008000000 */
[----:B------:R-:W-:Y:S01]  /*23c0*/  UIADD3.64 UR18, UR38, 0x2, URZ ;  /* 0x0000000226127897 */ /* 0x000fe2000fffe03f */
[----:B------:R1:W-:Y:S01]  /*23d0*/  STL.64 [R1+0x1d8], R222 ;  /* 0x0001d8de01007387 */ /* 0x0003e20000100a00 */
[----:B0-----:R-:W-:Y:S01]  /*23e0*/  LEA R218, P2, R24, R29, 0x1 ;  /* 0x0000001d18da7211 */ /* 0x001fe200078408ff */
[----:B------:R-:W-:-:S02]  /*23f0*/  UIADD3.64 UR10, UR38, 0x4, URZ ;  /* 0x00000004260a7897 */ /* 0x000fc4000fffe03f */
[----:B------:R-:W-:Y:S01]  /*2400*/  UIADD3.64 UR14, UR38, 0x1fe, URZ ;  /* 0x000001fe260e7897 */ /* 0x000fe2000fffe03f */
[----:B------:R-:W-:Y:S01]  /*2410*/  LEA.HI.X.SX32 R219, R24, R31, 0x1, P2 ;  /* 0x0000001f18db7211 */ /* 0x000fe200010f0eff */
[----:B------:R-:W-:Y:S01]  /*2420*/  IMAD R24, R221, 0x4, R22 ;  /* 0x00000004dd187824 */ /* 0x000fe200078e0216 */
[----:B------:R-:W-:Y:S02]  /*2430*/  UIADD3.64 UR22, UR38, 0x200, URZ ;  /* 0x0000020026167897 */ /* 0x000fe4000fffe03f */
[----:B------:R-:W-:Y:S01]  /*2440*/  UIADD3.64 UR26, UR38, 0x202, URZ ;  /* 0x00000202261a7897 */ /* 0x000fe2000fffe03f */
[----:B------:R0:W-:Y:S01]  /*2450*/  STL.64 [R1+0x1d0], R218 ;  /* 0x0001d0da01007387 */ /* 0x0001e20000100a00 */
[----:B------:R-:W-:Y:S01]  /*2460*/  UIADD3.64 UR30, UR38, 0x204, URZ ;  /* 0x00000204261e7897 */ /* 0x000fe2000fffe03f */
[----:B-1----:R-:W-:Y:S01]  /*2470*/  LEA R222, P1, R26, R29, 0x1 ;  /* 0x0000001d1ade7211 */ /* 0x002fe200078208ff */
[----:B------:R-:W-:Y:S01]  /*2480*/  ULDC UR13, c[0x0][0x238] ;  /* 0x00008e00000d7ab9 */ /* 0x000fe20000000800 */
[----:B------:R-:W-:-:S02]  /*2490*/  UMOV UR35, 0x40000040 ;  /* 0x4000004000237882 */ /* 0x000fc40000000000 */
[----:B------:R-:W-:Y:S01]  /*24a0*/  LEA.HI.X.SX32 R223, R26, R31, 0x1, P1 ;  /* 0x0000001f1adf7211 */ /* 0x000fe200008f0eff */
[----:B------:R-:W-:-:S04]  /*24b0*/  IMAD R26, R221, 0x4, R24 ;  /* 0x00000004dd1a7824 */ /* 0x000fc800078e0218 */
[----:B------:R1:W-:Y:S01]  /*24c0*/  STL.64 [R1+0x1c8], R222 ;  /* 0x0001c8de01007387 */ /* 0x0003e20000100a00 */
[----:B0-----:R-:W-:-:S04]  /*24d0*/  LEA R218, P2, R10, R29, 0x1 ;  /* 0x0000001d0ada7211 */ /* 0x001fc800078408ff */
[----:B------:R-:W-:Y:S01]  /*24e0*/  LEA.HI.X.SX32 R219, R10, R31, 0x1, P2 ;  /* 0x0000001f0adb7211 */ /* 0x000fe200010f0eff */
[----:B------:R-:W-:-:S04]  /*24f0*/  IMAD R10, R221, 0x4, R26 ;  /* 0x00000004dd0a7824 */ /* 0x000fc800078e021a */
[----:B------:R0:W-:Y:S01]  /*2500*/  STL.64 [R1+0x1c0], R218 ;  /* 0x0001c0da01007387 */ /* 0x0001e20000100a00 */
[----:B-1----:R-:W-:-:S04]  /*2510*/  LEA R222, P1, R12, R29, 0x1 ;  /* 0x0000001d0cde7211 */ /* 0x002fc800078208ff */
[----:B------:R-:W-:Y:S01]  /*2520*/  LEA.HI.X.SX32 R223, R12, R31, 0x1, P1 ;  /* 0x0000001f0cdf7211 */ /* 0x000fe200008f0eff */
[----:B------:R-:W-:Y:S01]  /*2530*/  IMAD R12, R221, 0x4, R10 ;  /* 0x00000004dd0c7824 */ /* 0x000fe200078e020a */
[----:B------:R-:W-:-:S03]  /*2540*/  LEA R224, P1, R16, R29, 0x1 ;  /* 0x0000001d10e07211 */ /* 0x000fc600078208ff */
[----:B------:R1:W-:Y:S01]  /*2550*/  STL.64 [R1+0x1b8], R222 ;  /* 0x0001b8de01007387 */ /* 0x0003e20000100a00 */
[----:B0-----:R-:W-:Y:S02]  /*2560*/  LEA R218, P2, R14, R29, 0x1 ;  /* 0x0000001d0eda7211 */ /* 0x001fe400078408ff */
[-C--:B------:R-:W-:Y:S02]  /*2570*/  LEA.HI.X.SX32 R225, R16, R31.reuse, 0x1, P1 ;  /* 0x0000001f10e17211 */ /* 0x080fe400008f0eff */
[----:B------:R-:W-:Y:S01]  /*2580*/  LEA.HI.X.SX32 R219, R14, R31, 0x1, P2 ;  /* 0x0000001f0edb7211 */ /* 0x000fe200010f0eff */
[----:B------:R-:W-:-:S04]  /*2590*/  IMAD R14, R221, 0x4, R12 ;  /* 0x00000004dd0e7824 */ /* 0x000fc800078e020c */
[----:B------:R0:W-:Y:S01]  /*25a0*/  STL.64 [R1+0x1b0], R218 ;  /* 0x0001b0da01007387 */ /* 0x0001e20000100a00 */
[----:B-1----:R-:W-:-:S03]  /*25b0*/  LEA R222, P2, R18, R29, 0x1 ;  /* 0x0000001d12de7211 */ /* 0x002fc600078408ff */
[----:B------:R1:W-:Y:S01]  /*25c0*/  STL.64 [R1+0x1a8], R224 ;  /* 0x0001a8e001007387 */ /* 0x0003e20000100a00 */
[----:B------:R-:W-:-:S05]  /*25d0*/  LEA.HI.X.SX32 R223, R18, R31, 0x1, P2 ;  /* 0x0000001f12df7211 */ /* 0x000fca00010f0eff */
[----:B------:R2:W-:Y:S01]  /*25e0*/  STL.64 [R1+0x1a0], R222 ;  /* 0x0001a0de01007387 */ /* 0x0005e20000100a00 */
[----:B0-----:R-:W-:-:S04]  /*25f0*/  LEA R218, P3, R8, R29, 0x1 ;  /* 0x0000001d08da7211 */ /* 0x001fc800078608ff */
[----:B------:R-:W-:Y:S01]  /*2600*/  LEA.HI.X.SX32 R219, R8, R31, 0x1, P3 ;  /* 0x0000001f08db7211 */ /* 0x000fe200018f0eff */
[----:B------:R-:W-:Y:S01]  /*2610*/  IMAD R8, R221, 0x4, R14 ;  /* 0x00000004dd087824 */ /* 0x000fe200078e020e */
[----:B-1----:R-:W-:-:S03]  /*2620*/  LEA R224, P1, R20, R29, 0x1 ;  /* 0x0000001d14e07211 */ /* 0x002fc600078208ff */
[----:B------:R0:W-:Y:S01]  /*2630*/  STL.64 [R1+0x198], R218 ;  /* 0x000198da01007387 */ /* 0x0001e20000100a00 */
[----:B------:R-:W-:Y:S01]  /*2640*/  LEA.HI.X.SX32 R225, R20, R31, 0x1, P1 ;  /* 0x0000001f14e17211 */ /* 0x000fe200008f0eff */
[----:B------:R-:W-:Y:S01]  /*2650*/  IMAD R16, R221, 0x4, R8 ;  /* 0x00000004dd107824 */ /* 0x000fe200078e0208 */
[----:B--2---:R-:W-:-:S03]  /*2660*/  LEA R222, P2, R22, R29, 0x1 ;  /* 0x0000001d16de7211 */ /* 0x004fc600078408ff */
[----:B------:R1:W-:Y:S01]  /*2670*/  STL.64 [R1+0x190], R224 ;  /* 0x000190e001007387 */ /* 0x0003e20000100a00 */
[----:B------:R-:W-:Y:S01]  /*2680*/  LEA.HI.X.SX32 R223, R22, R31, 0x1, P2 ;  /* 0x0000001f16df7211 */ /* 0x000fe200010f0eff */
[----:B------:R-:W-:Y:S01]  /*2690*/  IMAD R18, R221, 0x4, R16 ;  /* 0x00000004dd127824 */ /* 0x000fe200078e0210 */
[----:B0-----:R-:W-:-:S03]  /*26a0*/  LEA R218, P3, R24, R29, 0x1 ;  /* 0x0000001d18da7211 */ /* 0x001fc600078608ff */
[----:B------:R0:W-:Y:S01]  /*26b0*/  STL.64 [R1+0x188], R222 ;  /* 0x000188de01007387 */ /* 0x0001e20000100a00 */
[----:B------:R-:W-:Y:S01]  /*26c0*/  IMAD R20, R221, 0x4, R18 ;  /* 0x00000004dd147824 */ /* 0x000fe200078e0212 */
[----:B------:R-:W-:Y:S02]  /*26d0*/  LEA.HI.X.SX32 R219, R24, R31, 0x1, P3 ;  /* 0x0000001f18db7211 */ /* 0x000fe400018f0eff */
[----:B-1----:R-:W-:-:S03]  /*26e0*/  LEA R224, P1, R26, R29, 0x1 ;  /* 0x0000001d1ae07211 */ /* 0x002fc600078208ff */
[----:B------:R1:W-:Y:S01]  /*26f0*/  STL.64 [R1+0x180], R218 ;  /* 0x000180da01007387 */ /* 0x0003e20000100a00 */
[----:B------:R-:W-:Y:S02]  /*2700*/  LEA.HI.X.SX32 R225, R26, R31, 0x1, P1 ;  /* 0x0000001f1ae17211 */ /* 0x000fe400008f0eff */
[----:B0-----:R-:W-:-:S03]  /*2710*/  LEA R222, P2, R10, R29, 0x1 ;  /* 0x0000001d0ade7211 */ /* 0x001fc600078408ff */
[----:B------:R0:W-:Y:S01]  /*2720*/  STL.64 [R1+0x178], R224 ;  /* 0x000178e001007387 */ /* 0x0001e20000100a00 */
[----:B------:R-:W-:Y:S01]  /*2730*/  LEA.HI.X.SX32 R223, R10, R31, 0x1, P2 ;  /* 0x0000001f0adf7211 */ /* 0x000fe200010f0eff */
[----:B------:R-:W-:Y:S01]  /*2740*/  IMAD R10, R221, 0x4, R20 ;  /* 0x00000004dd0a7824 */ /* 0x000fe200078e0214 */
[----:B-1----:R-:W-:-:S03]  /*2750*/  LEA R218, P3, R12, R29, 0x1 ;  /* 0x0000001d0cda7211 */ /* 0x002fc600078608ff */
[----:B------:R1:W-:Y:S01]  /*2760*/  STL.64 [R1+0x170], R222 ;  /* 0x000170de01007387 */ /* 0x0003e20000100a00 */
[----:B------:R-:W-:Y:S01]  /*2770*/  LEA.HI.X.SX32 R219, R12, R31, 0x1, P3 ;  /* 0x0000001f0cdb7211 */ /* 0x000fe200018f0eff */
[----:B------:R-:W-:Y:S01]  /*2780*/  IMAD R12, R221, 0x4, R10 ;  /* 0x00000004dd0c7824 */ /* 0x000fe200078e020a */
[----:B0-----:R-:W-:-:S03]  /*2790*/  LEA R224, P1, R14, R29, 0x1 ;  /* 0x0000001d0ee07211 */ /* 0x001fc600078208ff */
[----:B------:R0:W-:Y:S01]  /*27a0*/  STL.64 [R1+0x168], R218 ;  /* 0x000168da01007387 */ /* 0x0001e20000100a00 */
[----:B------:R-:W-:Y:S02]  /*27b0*/  LEA.HI.X.SX32 R225, R14, R31, 0x1, P1 ;  /* 0x0000001f0ee17211 */ /* 0x000fe400008f0eff */
[----:B-1----:R-:W-:-:S03]  /*27c0*/  LEA R222, P2, R8, R29, 0x1 ;  /* 0x0000001d08de7211 */ /* 0x002fc600078408ff */
[----:B------:R1:W-:Y:S01]  /*27d0*/  STL.64 [R1+0x160], R224 ;  /* 0x000160e001007387 */ /* 0x0003e20000100a00 */
[----:B------:R-:W-:Y:S01]  /*27e0*/  LEA.HI.X.SX32 R223, R8, R31, 0x1, P2 ;  /* 0x0000001f08df7211 */ /* 0x000fe200010f0eff */
[----:B------:R-:W-:Y:S01]  /*27f0*/  IMAD R8, R221, 0x4, R12 ;  /* 0x00000004dd087824 */ /* 0x000fe200078e020c */
[----:B0-----:R-:W-:-:S03]  /*2800*/  LEA R218, P3, R16, R29, 0x1 ;  /* 0x0000001d10da7211 */ /* 0x001fc600078608ff */
[----:B------:R0:W-:Y:S01]  /*2810*/  STL.64 [R1+0x158], R222 ;  /* 0x000158de01007387 */ /* 0x0001e20000100a00 */
[C---:B------:R-:W-:Y:S01]  /*2820*/  IMAD R14, R221.reuse, 0x4, R8 ;  /* 0x00000004dd0e7824 */ /* 0x040fe200078e0208 */
[----:B------:R-:W-:Y:S02]  /*2830*/  LEA.HI.X.SX32 R219, R16, R31, 0x1, P3 ;  /* 0x0000001f10db7211 */ /* 0x000fe400018f0eff */
[C---:B-1----:R-:W-:Y:S01]  /*2840*/  LEA R224, P1, R18.reuse, R29, 0x1 ;  /* 0x0000001d12e07211 */ /* 0x042fe200078208ff */
[----:B------:R-:W-:Y:S02]  /*2850*/  IMAD R3, R221, 0x4, R14 ;  /* 0x00000004dd037824 */ /* 0x000fe400078e020e */
[----:B------:R1:W-:Y:S01]  /*2860*/  STL.64 [R1+0x150], R218 ;  /* 0x000150da01007387 */ /* 0x0003e20000100a00 */
[----:B------:R-:W-:Y:S02]  /*2870*/  LEA.HI.X.SX32 R225, R18, R31, 0x1, P1 ;  /* 0x0000001f12e17211 */ /* 0x000fe400008f0eff */
[----:B------:R-:W-:-:S02]  /*2880*/  LEA R226, P1, R12, R29, 0x1 ;  /* 0x0000001d0ce27211 */ /* 0x000fc400078208ff */
[----:B0-----:R-:W-:Y:S01]  /*2890*/  LEA R222, P2, R20, R29, 0x1 ;  /* 0x0000001d14de7211 */ /* 0x001fe200078408ff */
[----:B------:R0:W-:Y:S01]  /*28a0*/  STL.64 [R1+0x148], R224 ;  /* 0x000148e001007387 */ /* 0x0001e20000100a00 */
[-C--:B------:R-:W-:Y:S02]  /*28b0*/  LEA.HI.X.SX32 R227, R12, R31.reuse, 0x1, P1 ;  /* 0x0000001f0ce37211 */ /* 0x080fe400008f0eff */
[----:B------:R-:W-:Y:S02]  /*28c0*/  LEA.HI.X.SX32 R223, R20, R31, 0x1, P2 ;  /* 0x0000001f14df7211 */ /* 0x000fe400010f0eff */
[----:B-1----:R-:W-:-:S03]  /*28d0*/  LEA R218, P3, R10, R29, 0x1 ;  /* 0x0000001d0ada7211 */ /* 0x002fc600078608ff */
[----:B------:R1:W-:Y:S01]  /*28e0*/  STL.64 [R1+0x140], R222 ;  /* 0x000140de01007387 */ /* 0x0003e20000100a00 */
[----:B------:R-:W-:Y:S02]  /*28f0*/  LEA.HI.X.SX32 R219, R10, R31, 0x1, P3 ;  /* 0x0000001f0adb7211 */ /* 0x000fe400018f0eff */
[----:B0-----:R-:W-:-:S03]  /*2900*/  LEA R224, P2, R8, R29, 0x1 ;  /* 0x0000001d08e07211 */ /* 0x001fc600078408ff */
[----:B------:R0:W-:Y:S01]  /*2910*/  STL.64 [R1+0x138], R218 ;  /* 0x000138da01007387 */ /* 0x0001e20000100a00 */
[----:B------:R-:W-:-:S03]  /*2920*/  LEA.HI.X.SX32 R225, R8, R31, 0x1, P2 ;  /* 0x0000001f08e17211 */ /* 0x000fc600010f0eff */
[----:B------:R-:W-:Y:S01]  /*2930*/  STL.64 [R1+0x130], R226 ;  /* 0x000130e201007387 */ /* 0x000fe20000100a00 */
[----:B-1----:R-:W-:-:S04]  /*2940*/  LEA R222, P3, R14, R29, 0x1 ;  /* 0x0000001d0ede7211 */ /* 0x002fc800078608ff */
[----:B------:R-:W-:Y:S02]  /*2950*/  LEA.HI.X.SX32 R223, R14, R31, 0x1, P3 ;  /* 0x0000001f0edf7211 */ /* 0x000fe400018f0eff */
[----:B0-----:R-:W-:-:S03]  /*2960*/  LEA R218, P4, R3, R29, 0x1 ;  /* 0x0000001d03da7211 */ /* 0x001fc600078808ff */
[----:B------:R0:W-:Y:S01]  /*2970*/  STL.64 [R1+0x120], R222 ;  /* 0x000120de01007387 */ /* 0x0001e20000100a00 */
[----:B------:R-:W-:Y:S01]  /*2980*/  LEA.HI.X.SX32 R219, R3, R31, 0x1, P4 ;  /* 0x0000001f03db7211 */ /* 0x000fe200020f0eff */
[C---:B------:R-:W-:Y:S02]  /*2990*/  IMAD R3, R34.reuse, 0x2, R28 ;  /* 0x0000000222037824 */ /* 0x040fe400078e021c */
[----:B------:R-:W-:Y:S02]  /*29a0*/  STL.64 [R1+0x128], R224 ;  /* 0x000128e001007387 */ /* 0x000fe40000100a00 */
[----:B------:R-:W-:Y:S02]  /*29b0*/  IMAD R5, R34, 0x2, R3 ;  /* 0x0000000222057824 */ /* 0x000fe400078e0203 */
[----:B------:R1:W-:Y:S01]  /*29c0*/  STL.64 [R1+0x118], R218 ;  /* 0x000118da01007387 */ /* 0x0003e20000100a00 */
[----:B0-----:R-:W-:-:S03]  /*29d0*/  LEA R222, P1, R7, R30, 0x1 ;  /* 0x0000001e07de7211 */ /* 0x001fc600078208ff */
[----:B------:R0:W-:Y:S01]  /*29e0*/  STL.64 [R1+0x110], R216 ;  /* 0x000110d801007387 */ /* 0x0001e20000100a00 */
[----:B------:R-:W-:Y:S01]  /*29f0*/  LEA.HI.X.SX32 R223, R7, R32, 0x1, P1 ;  /* 0x0000002007df7211 */ /* 0x000fe200008f0eff */
[----:B------:R-:W-:Y:S01]  /*2a00*/  IMAD R7, R34, 0x2, R5 ;  /* 0x0000000222077824 */ /* 0x000fe200078e0205 */
[----:B-1----:R-:W-:-:S03]  /*2a10*/  LEA R218, P0, R9, R30, 0x1 ;  /* 0x0000001e09da7211 */ /* 0x002fc600078008ff */
[----:B------:R1:W-:Y:S01]  /*2a20*/  STL.64 [R1+0x108], R222 ;  /* 0x000108de01007387 */ /* 0x0003e20000100a00 */
[C---:B------:R-:W-:Y:S01]  /*2a30*/  IMAD R8, R34.reuse, 0x2, R7 ;  /* 0x0000000222087824 */ /* 0x040fe200078e0207 */
[----:B------:R-:W-:Y:S02]  /*2a40*/  LEA.HI.X.SX32 R219, R9, R32, 0x1, P0 ;  /* 0x0000002009db7211 */ /* 0x000fe400000f0eff */
[C---:B0-----:R-:W-:Y:S01]  /*2a50*/  LEA R216, P2, R11.reuse, R30, 0x1 ;  /* 0x0000001e0bd87211 */ /* 0x041fe200078408ff */
[C---:B------:R-:W-:Y:S02]  /*2a60*/  IMAD R9, R34.reuse, 0x2, R8 ;  /* 0x0000000222097824 */ /* 0x040fe400078e0208 */
[----:B------:R0:W-:Y:S01]  /*2a70*/  STL.64 [R1+0x100], R218 ;  /* 0x000100da01007387 */ /* 0x0001e20000100a00 */
[----:B------:R-:W-:Y:S01]  /*2a80*/  LEA.HI.X.SX32 R217, R11, R32, 0x1, P2 ;  /* 0x000000200bd97211 */ /* 0x000fe200010f0eff */
[----:B------:R-:W-:Y:S01]  /*2a90*/  IMAD R10, R34, 0x2, R9 ;  /* 0x00000002220a7824 */ /* 0x000fe200078e0209 */
[----:B-1----:R-:W-:-:S03]  /*2aa0*/  LEA R222, P0, R13, R30, 0x1 ;  /* 0x0000001e0dde7211 */ /* 0x002fc600078008ff */
[----:B------:R1:W-:Y:S01]  /*2ab0*/  STL.64 [R1+0xf8], R216 ;  /* 0x0000f8d801007387 */ /* 0x0003e20000100a00 */
[----:B------:R-:W-:Y:S01]  /*2ac0*/  IMAD R11, R34, 0x2, R10 ;  /* 0x00000002220b7824 */ /* 0x000fe200078e020a */
[----:B------:R-:W-:Y:S02]  /*2ad0*/  LEA.HI.X.SX32 R223, R13, R32, 0x1, P0 ;  /* 0x000000200ddf7211 */ /* 0x000fe400000f0eff */
[----:B0-----:R-:W-:-:S03]  /*2ae0*/  LEA R218, P1, R15, R30, 0x1 ;  /* 0x0000001e0fda7211 */ /* 0x001fc600078208ff */
[----:B------:R-:W-:Y:S01]  /*2af0*/  STL.64 [R1+0xf0], R222 ;  /* 0x0000f0de01007387 */ /* 0x000fe20000100a00 */
[----:B------:R-:W-:Y:S02]  /*2b00*/  LEA.HI.X.SX32 R219, R15, R32, 0x1, P1 ;  /* 0x000000200fdb7211 */ /* 0x000fe400008f0eff */
[-C--:B-1----:R-:W-:Y:S02]  /*2b10*/  LEA R216, P2, R17, R30.reuse, 0x1 ;  /* 0x0000001e11d87211 */ /* 0x082fe400078408ff */
[----:B------:R-:W-:Y:S02]  /*2b20*/  LEA R14, P1, R21, R30, 0x1 ;  /* 0x0000001e150e7211 */ /* 0x000fe400078208ff */
[----:B------:R-:W-:Y:S02]  /*2b30*/  LEA.HI.X.SX32 R217, R17, R32, 0x1, P2 ;  /* 0x0000002011d97211 */ /* 0x000fe400010f0eff */
[----:B------:R-:W-:Y:S02]  /*2b40*/  LEA R12, P2, R23, R30, 0x1 ;  /* 0x0000001e170c7211 */ /* 0x000fe400078408ff */
[----:B------:R-:W-:Y:S01]  /*2b50*/  LEA.HI.X.SX32 R15, R21, R32, 0x1, P1 ;  /* 0x00000020150f7211 */ /* 0x000fe200008f0eff */
[----:B------:R0:W-:Y:S01]  /*2b60*/  STL.64 [R1+0xe0], R216 ;  /* 0x0000e0d801007387 */ /* 0x0001e20000100a00 */
[----:B------:R-:W-:-:S02]  /*2b70*/  LEA R16, P1, R27, R30, 0x1 ;  /* 0x0000001e1b107211 */ /* 0x000fc400078208ff */
[-C--:B------:R-:W-:Y:S01]  /*2b80*/  LEA.HI.X.SX32 R13, R23, R32.reuse, 0x1, P2 ;  /* 0x00000020170d7211 */ /* 0x080fe200010f0eff */
[----:B------:R-:W-:Y:S01]  /*2b90*/  STL.64 [R1+0xe8], R218 ;  /* 0x0000e8da01007387 */ /* 0x000fe20000100a00 */
[----:B------:R-:W-:Y:S02]  /*2ba0*/  LEA.HI.X.SX32 R17, R27, R32, 0x1, P1 ;  /* 0x000000201b117211 */ /* 0x000fe400008f0eff */
[----:B0-----:R-:W-:-:S04]  /*2bb0*/  LEA R216, P0, R19, R30, 0x1 ;  /* 0x0000001e13d87211 */ /* 0x001fc800078008ff */
[----:B------:R-:W-:Y:S02]  /*2bc0*/  LEA.HI.X.SX32 R217, R19, R32, 0x1, P0 ;  /* 0x0000002013d97211 */ /* 0x000fe400000f0eff */
[----:B------:R-:W-:-:S03]  /*2bd0*/  LEA R18, P0, R25, R30, 0x1 ;  /* 0x0000001e19127211 */ /* 0x000fc600078008ff */
[----:B------:R-:W-:Y:S01]  /*2be0*/  STL.64 [R1+0xd8], R216 ;  /* 0x0000d8d801007387 */ /* 0x000fe20000100a00 */
[----:B------:R-:W-:Y:S02]  /*2bf0*/  LEA.HI.X.SX32 R19, R25, R32, 0x1, P0 ;  /* 0x0000002019137211 */ /* 0x000fe400000f0eff */
[C---:B------:R-:W-:Y:S01]  /*2c00*/  LEA R20, P0, R3.reuse, R30, 0x1 ;  /* 0x0000001e03147211 */ /* 0x040fe200078008ff */
[----:B------:R0:W-:Y:S03]  /*2c10*/  STL.64 [R1+0xd0], R14 ;  /* 0x0000d00e01007387 */ /* 0x0001e60000100a00 */
[----:B------:R-:W-:Y:S01]  /*2c20*/  LEA.HI.X.SX32 R21, R3, R32, 0x1, P0 ;  /* 0x0000002003157211 */ /* 0x000fe200000f0eff */
[----:B------:R1:W-:Y:S04]  /*2c30*/  STL.64 [R1+0xc8], R12 ;  /* 0x0000c80c01007387 */ /* 0x0003e80000100a00 */
[----:B------:R2:W-:Y:S01]  /*2c40*/  STL.64 [R1+0xc0], R18 ;  /* 0x0000c01201007387 */ /* 0x0005e20000100a00 */
[----:B0-----:R-:W-:-:S03]  /*2c50*/  LEA R14, P2, R28, R30, 0x1 ;  /* 0x0000001e1c0e7211 */ /* 0x001fc600078408ff */
[----:B------:R0:W-:Y:S01]  /*2c60*/  STL.64 [R1+0xb8], R16 ;  /* 0x0000b81001007387 */ /* 0x0001e20000100a00 */
[----:B------:R-:W-:Y:S01]  /*2c70*/  LEA.HI.X.SX32 R15, R28, R32, 0x1, P2 ;  /* 0x000000201c0f7211 */ /* 0x000fe200010f0eff */
[----:B-1----:R-:W-:Y:S01]  /*2c80*/  IMAD R12, R34, 0x2, R11 ;  /* 0x00000002220c7824 */ /* 0x002fe200078e020b */
[----:B--2---:R-:W-:-:S03]  /*2c90*/  LEA R18, P1, R5, R30, 0x1 ;  /* 0x0000001e05127211 */ /* 0x004fc600078208ff */
[----:B------:R1:W-:Y:S01]  /*2ca0*/  STL.64 [R1+0xb0], R14 ;  /* 0x0000b00e01007387 */ /* 0x0003e20000100a00 */
[----:B------:R-:W-:Y:S01]  /*2cb0*/  IMAD R13, R34, 0x2, R12 ;  /* 0x00000002220d7824 */ /* 0x000fe200078e020c */
[----:B------:R-:W-:Y:S02]  /*2cc0*/  LEA.HI.X.SX32 R19, R5, R32, 0x1, P1 ;  /* 0x0000002005137211 */ /* 0x000fe400008f0eff */
[----:B------:R2:W-:Y:S01]  /*2cd0*/  STL.64 [R1+0xa8], R20 ;  /* 0x0000a81401007387 */ /* 0x0005e20000100a00 */
[----:B0-----:R-:W-:-:S03]  /*2ce0*/  LEA R16, P2, R7, R30, 0x1 ;  /* 0x0000001e07107211 */ /* 0x001fc600078408ff */
[----:B------:R0:W-:Y:S01]  /*2cf0*/  STL.64 [R1+0xa0], R18 ;  /* 0x0000a01201007387 */ /* 0x0001e20000100a00 */
[----:B------:R-:W-:Y:S01]  /*2d00*/  LEA.HI.X.SX32 R17, R7, R32, 0x1, P2 ;  /* 0x0000002007117211 */ /* 0x000fe200010f0eff */
[----:B-1----:R-:W-:-:S04]  /*2d10*/  IMAD R14, R34, 0x2, R13 ;  /* 0x00000002220e7824 */ /* 0x002fc800078e020d */
[----:B------:R1:W-:Y:S01]  /*2d20*/  STL.64 [R1+0x98], R16 ;  /* 0x0000981001007387 */ /* 0x0003e20000100a00 */
[-C--:B--2---:R-:W-:Y:S01]  /*2d30*/  LEA R20, P0, R8, R30.reuse, 0x1 ;  /* 0x0000001e08147211 */ /* 0x084fe200078008ff */
[----:B------:R-:W-:Y:S01]  /*2d40*/  IMAD R3, R34, 0x2, R14 ;  /* 0x0000000222037824 */ /* 0x000fe200078e020e */
[----:B0-----:R-:W-:-:S03]  /*2d50*/  LEA R18, P1, R9, R30, 0x1 ;  /* 0x0000001e09127211 */ /* 0x001fc600078208ff */
[----:B------:R-:W-:Y:S01]  /*2d60*/  IMAD R5, R34, 0x2, R3 ;  /* 0x0000000222057824 */ /* 0x000fe200078e0203 */
[-C--:B------:R-:W-:Y:S02]  /*2d70*/  LEA.HI.X.SX32 R21, R8, R32.reuse, 0x1, P0 ;  /* 0x0000002008157211 */ /* 0x080fe400000f0eff */
[----:B------:R-:W-:Y:S01]  /*2d80*/  LEA.HI.X.SX32 R19, R9, R32, 0x1, P1 ;  /* 0x0000002009137211 */ /* 0x000fe200008f0eff */
[----:B------:R-:W-:Y:S01]  /*2d90*/  IMAD R7, R34, 0x2, R5 ;  /* 0x0000000222077824 */ /* 0x000fe200078e0205 */
[----:B-1----:R-:W-:Y:S01]  /*2da0*/  LEA R16, P2, R10, R30, 0x1 ;  /* 0x0000001e0a107211 */ /* 0x002fe200078408ff */
[----:B------:R0:W-:Y:S02]  /*2db0*/  STL.64 [R1+0x90], R20 ;  /* 0x0000901401007387 */ /* 0x0001e40000100a00 */
[----:B------:R-:W-:Y:S01]  /*2dc0*/  IMAD R8, R34, 0x2, R7 ;  /* 0x0000000222087824 */ /* 0x000fe200078e0207 */
[----:B------:R-:W-:Y:S01]  /*2dd0*/  LEA.HI.X.SX32 R17, R10, R32, 0x1, P2 ;  /* 0x000000200a117211 */ /* 0x000fe200010f0eff */
[----:B------:R1:W-:Y:S02]  /*2de0*/  STL.64 [R1+0x88], R18 ;  /* 0x0000881201007387 */ /* 0x0003e40000100a00 */
[----:B------:R-:W-:-:S02]  /*2df0*/  IMAD R9, R34, 0x2, R8 ;  /* 0x0000000222097824 */ /* 0x000fc400078e0208 */
[----:B------:R2:W-:Y:S02]  /*2e00*/  STL.64 [R1+0x80], R16 ;  /* 0x0000801001007387 */ /* 0x0005e40000100a00 */
[----:B------:R-:W-:Y:S01]  /*2e10*/  IMAD R10, R34, 0x2, R9 ;  /* 0x00000002220a7824 */ /* 0x000fe200078e0209 */
[CC--:B0-----:R-:W-:Y:S02]  /*2e20*/  LEA R20, P0, R11.reuse, R30.reuse, 0x1 ;  /* 0x0000001e0b147211 */ /* 0x0c1fe400078008ff */
[C---:B-1----:R-:W-:Y:S02]  /*2e30*/  LEA R18, P1, R12.reuse, R30, 0x1 ;  /* 0x0000001e0c127211 */ /* 0x042fe400078208ff */
[----:B------:R-:W-:Y:S02]  /*2e40*/  LEA.HI.X.SX32 R21, R11, R32, 0x1, P0 ;  /* 0x000000200b157211 */ /* 0x000fe400000f0eff */
[C---:B--2---:R-:W-:Y:S02]  /*2e50*/  LEA R16, P2, R13.reuse, R30, 0x1 ;  /* 0x0000001e0d107211 */ /* 0x044fe400078408ff */
[-C--:B------:R-:W-:Y:S01]  /*2e60*/  LEA.HI.X.SX32 R19, R12, R32.reuse, 0x1, P1 ;  /* 0x000000200c137211 */ /* 0x080fe200008f0eff */
[----:B------:R0:W-:Y:S01]  /*2e70*/  STL.64 [R1+0x78], R20 ;  /* 0x0000781401007387 */ /* 0x0001e20000100a00 */
[----:B------:R-:W-:-:S03]  /*2e80*/  LEA.HI.X.SX32 R17, R13, R32, 0x1, P2 ;  /* 0x000000200d117211 */ /* 0x000fc600010f0eff */
[----:B------:R1:W-:Y:S04]  /*2e90*/  STL.64 [R1+0x70], R18 ;  /* 0x0000701201007387 */ /* 0x0003e80000100a00 */
[----:B------:R2:W-:Y:S01]  /*2ea0*/  STL.64 [R1+0x68], R16 ;  /* 0x0000681001007387 */ /* 0x0005e20000100a00 */
[----:B0-----:R-:W-:-:S04]  /*2eb0*/  LEA R20, P0, R14, R30, 0x1 ;  /* 0x0000001e0e147211 */ /* 0x001fc800078008ff */
[----:B------:R-:W-:Y:S02]  /*2ec0*/  LEA.HI.X.SX32 R21, R14, R32, 0x1, P0 ;  /* 0x000000200e157211 */ /* 0x000fe400000f0eff */
[-C--:B-1----:R-:W-:Y:S02]  /*2ed0*/  LEA R18, P1, R3, R30.reuse, 0x1 ;  /* 0x0000001e03127211 */ /* 0x082fe400078208ff */
[----:B--2---:R-:W-:Y:S01]  /*2ee0*/  LEA R16, P2, R5, R30, 0x1 ;  /* 0x0000001e05107211 */ /* 0x004fe200078408ff */
[----:B------:R-:W-:Y:S01]  /*2ef0*/  STL.64 [R1+0x60], R20 ;  /* 0x0000601401007387 */ /* 0x000fe20000100a00 */
[-C--:B------:R-:W-:Y:S01]  /*2f00*/  LEA.HI.X.SX32 R19, R3, R32.reuse, 0x1, P1 ;  /* 0x0000002003137211 */ /* 0x080fe200008f0eff */
[----:B------:R-:W-:Y:S01]  /*2f10*/  IMAD R3, R34, 0x2, R10 ;  /* 0x0000000222037824 */ /* 0x000fe200078e020a */
[----:B------:R-:W-:Y:S02]  /*2f20*/  LEA.HI.X.SX32 R17, R5, R32, 0x1, P2 ;  /* 0x0000002005117211 */ /* 0x000fe400010f0eff */
[-C--:B------:R-:W-:Y:S01]  /*2f30*/  LEA R14, P1, R8, R30.reuse, 0x1 ;  /* 0x0000001e080e7211 */ /* 0x080fe200078208ff */
[----:B------:R-:W-:Y:S01]  /*2f40*/  IMAD R5, R34, 0x2, R3 ;  /* 0x0000000222057824 */ /* 0x000fe200078e0203 */
[C---:B------:R-:W-:Y:S01]  /*2f50*/  LEA R12, P2, R9.reuse, R30, 0x1 ;  /* 0x0000001e090c7211 */ /* 0x040fe200078408ff */
[----:B------:R0:W-:Y:S01]  /*2f60*/  STL.64 [R1+0x50], R16 ;  /* 0x0000501001007387 */ /* 0x0001e20000100a00 */
[-C--:B------:R-:W-:Y:S01]  /*2f70*/  LEA.HI.X.SX32 R15, R8, R32.reuse, 0x1, P1 ;  /* 0x00000020080f7211 */ /* 0x080fe200008f0eff */
[----:B------:R-:W-:Y:S01]  /*2f80*/  IMAD.MOV.U32 R8, RZ, RZ, 0x3f800000 ;  /* 0x3f800000ff087424 */ /* 0x000fe200078e00ff */
[----:B------:R-:W-:Y:S01]  /*2f90*/  LEA.HI.X.SX32 R13, R9, R32, 0x1, P2 ;  /* 0x00000020090d7211 */ /* 0x000fe200010f0eff */
[----:B------:R1:W-:Y:S01]  /*2fa0*/  STL.64 [R1+0x58], R18 ;  /* 0x0000581201007387 */ /* 0x0003e20000100a00 */
[----:B0-----:R-:W-:-:S04]  /*2fb0*/  LEA R16, P0, R7, R30, 0x1 ;  /* 0x0000001e07107211 */ /* 0x001fc800078008ff */
[----:B------:R-:W-:Y:S01]  /*2fc0*/  LEA.HI.X.SX32 R17, R7, R32, 0x1, P0 ;  /* 0x0000002007117211 */ /* 0x000fe200000f0eff */
[----:B------:R-:W-:Y:S01]  /*2fd0*/  IMAD R7, R34, 0x2, R5 ;  /* 0x0000000222077824 */ /* 0x000fe200078e0205 */
[----:B-1----:R-:W-:-:S03]  /*2fe0*/  LEA R18, P0, R10, R30, 0x1 ;  /* 0x0000001e0a127211 */ /* 0x002fc600078008ff */
[----:B------:R0:W-:Y:S01]  /*2ff0*/  STL.64 [R1+0x48], R16 ;  /* 0x0000481001007387 */ /* 0x0001e20000100a00 */
[----:B------:R-:W-:-:S03]  /*3000*/  LEA.HI.X.SX32 R19, R10, R32, 0x1, P0 ;  /* 0x000000200a137211 */ /* 0x000fc600000f0eff */
[----:B------:R1:W-:Y:S04]  /*3010*/  STL.64 [R1+0x40], R14 ;  /* 0x0000400e01007387 */ /* 0x0003e80000100a00 */
[----:B------:R2:W-:Y:S01]  /*3020*/  STL.64 [R1+0x38], R12 ;  /* 0x0000380c01007387 */ /* 0x0005e20000100a00 */
[----:B0-----:R-:W-:-:S03]  /*3030*/  LEA R16, P1, R3, R30, 0x1 ;  /* 0x0000001e03107211 */ /* 0x001fc600078208ff */
[----:B------:R-:W-:Y:S01]  /*3040*/  STL.64 [R1+0x30], R18 ;  /* 0x0000301201007387 */ /* 0x000fe20000100a00 */
[----:B-1----:R-:W-:Y:S02]  /*3050*/  LEA R14, P2, R5, R30, 0x1 ;  /* 0x0000001e050e7211 */ /* 0x002fe400078408ff */
[----:B------:R-:W-:Y:S01]  /*3060*/  LEA.HI.X.SX32 R17, R3, R32, 0x1, P1 ;  /* 0x0000002003117211 */ /* 0x000fe200008f0eff */
[----:B------:R-:W-:Y:S01]  /*3070*/  IMAD.MOV.U32 R3, RZ, RZ, 0x3f800000 ;  /* 0x3f800000ff037424 */ /* 0x000fe200078e00ff */
[----:B--2---:R-:W-:Y:S02]  /*3080*/  LEA R12, P3, R7, R30, 0x1 ;  /* 0x0000001e070c7211 */ /* 0x004fe400078608ff */
[-C--:B------:R-:W-:Y:S01]  /*3090*/  LEA.HI.X.SX32 R15, R5, R32.reuse, 0x1, P2 ;  /* 0x00000020050f7211 */ /* 0x080fe200010f0eff */
[----:B------:R-:W-:Y:S01]  /*30a0*/  STL.64 [R1+0x28], R16 ;  /* 0x0000281001007387 */ /* 0x000fe20000100a00 */
[----:B------:R-:W-:Y:S01]  /*30b0*/  LEA.HI.X.SX32 R13, R7, R32, 0x1, P3 ;  /* 0x00000020070d7211 */ /* 0x000fe200018f0eff */
[----:B------:R-:W-:Y:S01]  /*30c0*/  IMAD.MOV.U32 R7, RZ, RZ, 0x3f800000 ;  /* 0x3f800000ff077424 */ /* 0x000fe200078e00ff */
[----:B------:R-:W-:Y:S01]  /*30d0*/  CS2R R4, SRZ ;  /* 0x0000000000047805 */ /* 0x000fe2000001ff00 */
[----:B------:R-:W-:Y:S04]  /*30e0*/  STL.64 [R1+0x20], R14 ;  /* 0x0000200e01007387 */ /* 0x000fe80000100a00 */
[----:B------:R-:W-:Y:S04]  /*30f0*/  STL.64 [R1+0x18], R12 ;  /* 0x0000180c01007387 */ /* 0x000fe80000100a00 */
[----:B------:R-:W-:Y:S04]  /*3100*/  STL [R1+0xc], R3 ;  /* 0x00000c0301007387 */ /* 0x000fe80000100800 */
[----:B------:R0:W-:Y:S04]  /*3110*/  STL [R1+0x8], R8 ;  /* 0x0000080801007387 */ /* 0x0001e80000100800 */
[----:B------:R1:W-:Y:S04]  /*3120*/  STL [R1+0x4], R7 ;  /* 0x0000040701007387 */ /* 0x0003e80000100800 */
[----:B------:R2:W-:Y:S01]  /*3130*/  STL [R1], R3 ;  /* 0x0000000301007387 */ /* 0x0005e20000100800 */
[----:B0-----:R-:W-:-:S02]  /*3140*/  LOP3.LUT R8, R6, 0x20, RZ, 0x3c, !PT ;  /* 0x0000002006087812 */ /* 0x001fc400078e3cff */
[----:B-1----:R-:W-:Y:S02]  /*3150*/  LOP3.LUT R7, R6, 0x40, RZ, 0x3c, !PT ;  /* 0x0000004006077812 */ /* 0x002fe400078e3cff */
[----:B--2---:R-:W-:Y:S02]  /*3160*/  LOP3.LUT R3, R0, 0x40, RZ, 0x3c, !PT ;  /* 0x0000004000037812 */ /* 0x004fe400078e3cff */
[----:B------:R-:W-:-:S07]  /*3170*/  LOP3.LUT R3, R6, 0x60, RZ, 0x3c, !PT ;  /* 0x0000006006037812 */ /* 0x000fce00078e3cff */
.L_x_1:
[----:B------:R-:W2:Y:S04]  /*3180*/  LDL.64 R14, [R1+0x210] ;  /* 0x00021000010e7983 */ /* 0x000ea80000100a00 */
[----:B------:R-:W3:Y:S04]  /*3190*/  LDL.64 R10, [R1+0x200] ;  /* 0x00020000010a7983 */ /* 0x000ee80000100a00 */
[----:B------:R-:W4:Y:S04]  /*31a0*/  LDL.64 R226, [R1+0x1d8] ;  /* 0x0001d80001e27983 */ /* 0x000f280000100a00 */
[----:B------:R-:W4:Y:S04]  /*31b0*/  LDL.64 R12, [R1+0x208] ;  /* 0x00020800010c7983 */ /* 0x000f280000100a00 */
[----:B------:R-:W4:Y:S04]  /*31c0*/  LDL.64 R242, [R1+0x1f8] ;  /* 0x0001f80001f27983 */ /* 0x000f280000100a00 */
[----:B------:R-:W4:Y:S04]  /*31d0*/  LDL.64 R240, [R1+0x1f0] ;  /* 0x0001f00001f07983 */ /* 0x000f280000100a00 */
[----:B------:R-:W4:Y:S04]  /*31e0*/  LDL.64 R238, [R1+0x1e8] ;  /* 0x0001e80001ee7983 */ /* 0x000f280000100a00 */
[----:B------:R-:W4:Y:S04]  /*31f0*/  LDL.64 R228, [R1+0x1e0] ;  /* 0x0001e00001e47983 */ /* 0x000f280000100a00 */
[----:B------:R-:W4:Y:S04]  /*3200*/  LDL.64 R18, [R1+0x1d0] ;  /* 0x0001d00001127983 */ /* 0x000f280000100a00 */
[----:B------:R-:W4:Y:S04]  /*3210*/  LDL.64 R16, [R1+0x1c8] ;  /* 0x0001c80001107983 */ /* 0x000f280000100a00 */
[----:B------:R-:W-:Y:S04]  /*3220*/  STL [R1+0x224], R6 ;  /* 0x0002240601007387 */ /* 0x000fe80000100800 */
[----:B------:R0:W-:Y:S04]  /*3230*/  STL [R1+0x218], R221 ;  /* 0x000218dd01007387 */ /* 0x0001e80000100800 */
[----:B------:R-:W4:Y:S04]  /*3240*/  LDL.64 R218, [R1+0x1a8] ;  /* 0x0001a80001da7983 */ /* 0x000f280000100a00 */
[----:B------:R-:W4:Y:S04]  /*3250*/  LDL.64 R224, [R1+0x1b8] ;  /* 0x0001b80001e07983 */ /* 0x000f280000100a00 */
[----:B0-----:R-:W4:Y:S04]  /*3260*/  LDL.64 R220, [R1+0x1b0] ;  /* 0x0001b00001dc7983 */ /* 0x001f280000100a00 */
[----:B------:R-:W4:Y:S04]  /*3270*/  LDL.64 R20, [R1+0x190] ;  /* 0x0001900001147983 */ /* 0x000f280000100a00 */
[----:B------:R-:W4:Y:S04]  /*3280*/  LDL.64 R22, [R1+0x198] ;  /* 0x0001980001167983 */ /* 0x000f280000100a00 */
[----:B------:R-:W4:Y:S04]  /*3290*/  LDL.64 R216, [R1+0x1a0] ;  /* 0x0001a00001d87983 */ /* 0x000f280000100a00 */
[----:B------:R-:W4:Y:S04]  /*32a0*/  LDL.64 R246, [R1+0x178] ;  /* 0x0001780001f67983 */ /* 0x000f280000100a00 */
[----:B------:R-:W4:Y:S04]  /*32b0*/  LDL.64 R248, [R1+0x180] ;  /* 0x0001800001f87983 */ /* 0x000f280000100a00 */
[----:B------:R-:W4:Y:S01]  /*32c0*/  LDL.64 R244, [R1+0x170] ;  /* 0x0001700001f47983 */ /* 0x000f220000100a00 */
[----:B--2---:R-:W-:-:S03]  /*32d0*/  IMAD.WIDE R42, R5, 0x2, R14 ;  /* 0x00000002052a7825 */ /* 0x004fc600078e020e */
[----:B------:R-:W2:Y:S01]  /*32e0*/  LDL.64 R14, [R1+0x1c0] ;  /* 0x0001c000010e7983 */ /* 0x000ea20000100a00 */
[C---:B---3--:R-:W-:Y:S01]  /*32f0*/  IMAD.WIDE R10, R5.reuse, 0x2, R10 ;  /* 0x00000002050a7825 */ /* 0x048fe200078e020a */
[----:B------:R-:W0:Y:S04]  /*3300*/  S2R R9, SR_TID.X ;  /* 0x0000000000097919 */ /* 0x000e280000002100 */
[----:B------:R1:W3:Y:S01]  /*3310*/  LDG.E.U16 R31, desc[UR20][R10.64] ;  /* 0x000000140a1f7981 */ /* 0x0002e2000c1e1500 */
[----:B----4-:R-:W-:-:S03]  /*3320*/  IMAD.WIDE R12, R5, 0x2, R12 ;  /* 0x00000002050c7825 */ /* 0x010fc600078e020c */
[----:B------:R-:W4:Y:S01]  /*3330*/  LDG.E.U16 R42, desc[UR20][R42.64] ;  /* 0x000000142a2a7981 */ /* 0x000f22000c1e1500 */
[----:B------:R-:W-:-:S03]  /*3340*/  IMAD.WIDE R26, R5, 0x2, R242 ;  /* 0x00000002051a7825 */ /* 0x000fc600078e02f2 */
[----:B------:R0:W3:Y:S01]  /*3350*/  LDG.E.U16 R33, desc[UR20][R12.64] ;  /* 0x000000140c217981 */ /* 0x0000e2000c1e1500 */
[----:B-1----:R-:W-:-:S03]  /*3360*/  IMAD.WIDE R10, R5, 0x2, R226 ;  /* 0x00000002050a7825 */ /* 0x002fc600078e02e2 */
[----:B------:R-:W3:Y:S04]  /*3370*/  LDG.E.U16 R26, desc[UR20][R26.64] ;  /* 0x000000141a1a7981 */ /* 0x000ee8000c1e1500 */
[----:B------:R1:W3:Y:S01]  /*3380*/  LDG.E.U16 R29, desc[UR20][R10.64] ;  /* 0x000000140a1d7981 */ /* 0x0002e2000c1e1500 */
[----:B------:R-:W-:-:S03]  /*3390*/  IMAD.WIDE R34, R5, 0x2, R240 ;  /* 0x0000000205227825 */ /* 0x000fc600078e02f0 */
[----:B------:R-:W4:Y:S01]  /*33a0*/  LDL.64 R240, [R1+0x160] ;  /* 0x0001600001f07983 */ /* 0x000f220000100a00 */
[----:B0-----:R-:W-:-:S03]  /*33b0*/  IMAD.WIDE R12, R5, 0x2, R238 ;  /* 0x00000002050c7825 */ /* 0x001fc600078e02ee */
[----:B------:R-:W3:Y:S01]  /*33c0*/  LDL.64 R238, [R1+0x150] ;  /* 0x0001500001ee7983 */ /* 0x000ee20000100a00 */
[----:B------:R-:W-:-:S03]  /*33d0*/  IMAD.WIDE R18, R5, 0x2, R18 ;  /* 0x0000000205127825 */ /* 0x000fc600078e0212 */
[----:B------:R-:W3:Y:S04]  /*33e0*/  LDG.E.U16 R37, desc[UR20][R12.64] ;  /* 0x000000140c257981 */ /* 0x000ee8000c1e1500 */
[----:B------:R0:W3:Y:S04]  /*33f0*/  LDG.E.U16 R30, desc[UR20][R18.64] ;  /* 0x00000014121e7981 */ /* 0x0000e8000c1e1500 */
[----:B------:R-:W3:Y:S04]  /*3400*/  LDL.64 R226, [R1+0x130] ;  /* 0x0001300001e27983 */ /* 0x000ee80000100a00 */
[----:B------:R-:W3:Y:S01]  /*3410*/  LDL.64 R242, [R1+0x168] ;  /* 0x0001680001f27983 */ /* 0x000ee20000100a00 */
[----:B-1----:R-:W-:-:S03]  /*3420*/  IMAD.WIDE R10, R5, 0x2, R220 ;  /* 0x00000002050a7825 */ /* 0x002fc600078e02dc */
[----:B------:R-:W3:Y:S04]  /*3430*/  LDG.E.U16 R34, desc[UR20][R34.64] ;  /* 0x0000001422227981 */ /* 0x000ee8000c1e1500 */
[----:B------:R-:W3:Y:S01]  /*3440*/  LDG.E.U16 R27, desc[UR20][R10.64] ;  /* 0x000000140a1b7981 */ /* 0x000ee2000c1e1500 */
[----:B0-----:R-:W-:-:S03]  /*3450*/  IMAD.WIDE R18, R5, 0x2, R218 ;  /* 0x0000000205127825 */ /* 0x001fc600078e02da */
[----:B------:R-:W3:Y:S01]  /*3460*/  LDL.64 R218, [R1+0x148] ;  /* 0x0001480001da7983 */ /* 0x000ee20000100a00 */
[----:B------:R-:W-:-:S03]  /*3470*/  IMAD.WIDE R12, R5, 0x2, R224 ;  /* 0x00000002050c7825 */ /* 0x000fc600078e02e0 */
[----:B------:R-:W3:Y:S04]  /*3480*/  LDL.64 R224, [R1+0x120] ;  /* 0x0001200001e07983 */ /* 0x000ee80000100a00 */
[----:B------:R-:W4:Y:S04]  /*3490*/  LDL.64 R10, [R1+0x188] ;  /* 0x00018800010a7983 */ /* 0x000f280000100a00 */
[----:B------:R-:W3:Y:S01]  /*34a0*/  LDL.64 R220, [R1+0x158] ;  /* 0x0001580001dc7983 */ /* 0x000ee20000100a00 */
[----:B------:R-:W-:-:S03]  /*34b0*/  IMAD.WIDE R40, R5, 0x2, R228 ;  /* 0x0000000205287825 */ /* 0x000fc600078e02e4 */
[----:B------:R0:W3:Y:S01]  /*34c0*/  LDG.E.U16 R32, desc[UR20][R12.64] ;  /* 0x000000140c207981 */ /* 0x0000e2000c1e1500 */
[----:B------:R-:W-:-:S03]  /*34d0*/  IMAD.WIDE R16, R5, 0x2, R16 ;  /* 0x0000000205107825 */ /* 0x000fc600078e0210 */
[----:B------:R-:W3:Y:S04]  /*34e0*/  LDL.64 R228, [R1+0x140] ;  /* 0x0001400001e47983 */ /* 0x000ee80000100a00 */
[----:B------:R1:W3:Y:S01]  /*34f0*/  LDG.E.U16 R35, desc[UR20][R16.64] ;  /* 0x0000001410237981 */ /* 0x0002e2000c1e1500 */
[----:B0-----:R-:W-:-:S03]  /*3500*/  IMAD.WIDE R12, R5, 0x2, R20 ;  /* 0x00000002050c7825 */ /* 0x001fc600078e0214 */
[----:B------:R-:W3:Y:S01]  /*3510*/  LDL.64 R20, [R1+0x118] ;  /* 0x0001180001147983 */ /* 0x000ee20000100a00 */
[----:B--2---:R-:W-:-:S03]  /*3520*/  IMAD.WIDE R14, R5, 0x2, R14 ;  /* 0x00000002050e7825 */ /* 0x004fc600078e020e */
[----:B------:R-:W2:Y:S04]  /*3530*/  LDG.E.U16 R40, desc[UR20][R40.64] ;  /* 0x0000001428287981 */ /* 0x000ea8000c1e1500 */
[----:B------:R0:W2:Y:S01]  /*3540*/  LDG.E.U16 R36, desc[UR20][R14.64] ;  /* 0x000000140e247981 */ /* 0x0000a2000c1e1500 */
[----:B-1----:R-:W-:-:S03]  /*3550*/  IMAD.WIDE R16, R5, 0x2, R216 ;  /* 0x0000000205107825 */ /* 0x002fc600078e02d8 */
[----:B------:R-:W2:Y:S01]  /*3560*/  LDL.64 R216, [R1+0x138] ;  /* 0x0001380001d87983 */ /* 0x000ea20000100a00 */
[----:B------:R-:W-:-:S03]  /*3570*/  IMAD.WIDE R48, R5, 0x2, R246 ;  /* 0x0000000205307825 */ /* 0x000fc600078e02f6 */
[----:B------:R1:W2:Y:S01]  /*3580*/  LDG.E.U16 R41, desc[UR20][R16.64] ;  /* 0x0000001410297981 */ /* 0x0002a2000c1e1500 */
[----:B0-----:R-:W-:-:S03]  /*3590*/  IMAD.WIDE R14, R5, 0x2, R22 ;  /* 0x00000002050e7825 */ /* 0x001fc600078e0216 */
[----:B------:R-:W2:Y:S01]  /*35a0*/  LDL.64 R22, [R1+0x128] ;  /* 0x0001280001167983 */ /* 0x000ea20000100a00 */
[----:B------:R-:W-:-:S03]  /*35b0*/  IMAD.SHL.U32 R6, R9, 0x2, RZ ;  /* 0x0000000209067824 */ /* 0x000fc600078e00ff */
[----:B------:R-:W2:Y:S02]  /*35c0*/  LDG.E.U16 R48, desc[UR20][R48.64] ;  /* 0x0000001430307981 */ /* 0x000ea4000c1e1500 */
[----:B------:R-:W-:Y:S01]  /*35d0*/  LOP3.LUT R6, R6, 0x6, RZ, 0xc0, !PT ;  /* 0x0000000606067812 */ /* 0x000fe200078ec0ff */
[----:B-1----:R-:W-:Y:S01]  /*35e0*/  IMAD.WIDE R16, R5, 0x2, R248 ;  /* 0x0000000205107825 */ /* 0x002fe200078e02f8 */
[----:B------:R0:W2:Y:S04]  /*35f0*/  LDG.E.U16 R38, desc[UR20][R14.64] ;  /* 0x000000140e267981 */ /* 0x0000a8000c1e1500 */
[----:B------:R-:W2:Y:S01]  /*3600*/  LDG.E.U16 R46, desc[UR20][R16.64] ;  /* 0x00000014102e7981 */ /* 0x000ea2000c1e1500 */
[----:B------:R-:W-:-:S03]  /*3610*/  IADD3 R25, P4, R6, UR5, RZ ;  /* 0x0000000506197c10 */ /* 0x000fc6000ff9e0ff */
[----:B------:R-:W2:Y:S01]  /*3620*/  LDG.E.U16 R39, desc[UR20][R18.64] ;  /* 0x0000001412277981 */ /* 0x000ea2000c1e1500 */
[----:B0-----:R-:W-:-:S03]  /*3630*/  IMAD.WIDE R14, R5, 0x2, R244 ;  /* 0x00000002050e7825 */ /* 0x001fc600078e02f4 */
[----:B------:R-:W2:Y:S04]  /*3640*/  LDG.E.U16 R43, desc[UR20][R12.64] ;  /* 0x000000140c2b7981 */ /* 0x000ea8000c1e1500 */
[----:B------:R-:W2:Y:S01]  /*3650*/  LDG.E.U16 R45, desc[UR20][R14.64] ;  /* 0x000000140e2d7981 */ /* 0x000ea2000c1e1500 */
[----:B----4-:R-:W-:-:S05]  /*3660*/  IMAD.WIDE R10, R5, 0x2, R10 ;  /* 0x00000002050a7825 */ /* 0x010fca00078e020a */
[----:B------:R0:W4:Y:S02]  /*3670*/  LDG.E.U16 R47, desc[UR20][R10.64] ;  /* 0x000000140a2f7981 */ /* 0x000124000c1e1500 */
[----:B0-----:R-:W-:-:S05]  /*3680*/  IMAD.WIDE R10, R5, 0x2, R240 ;  /* 0x00000002050a7825 */ /* 0x001fca00078e02f0 */
[----:B------:R3:W4:Y:S02]  /*3690*/  LDG.E.U16 R44, desc[UR20][R10.64] ;  /* 0x000000140a2c7981 */ /* 0x000724000c1e1500 */
[----:B---3--:R-:W-:-:S05]  /*36a0*/  IMAD.WIDE R10, R5, 0x2, R238 ;  /* 0x00000002050a7825 */ /* 0x008fca00078e02ee */
[----:B------:R0:W3:Y:S02]  /*36b0*/  LDG.E.U16 R49, desc[UR20][R10.64] ;  /* 0x000000140a317981 */ /* 0x0000e4000c1e1500 */
[----:B0-----:R-:W-:-:S05]  /*36c0*/  IMAD.WIDE R10, R5, 0x2, R218 ;  /* 0x00000002050a7825 */ /* 0x001fca00078e02da */
[----:B------:R0:W3:Y:S01]  /*36d0*/  LDG.E.U16 R54, desc[UR20][R10.64] ;  /* 0x000000140a367981 */ /* 0x0000e2000c1e1500 */
[----:B------:R-:W-:-:S04]  /*36e0*/  IMAD.WIDE R16, R5, 0x2, R224 ;  /* 0x0000000205107825 */ /* 0x000fc800078e02e0 */
[C---:B------:R-:W-:Y:S01]  /*36f0*/  IMAD.WIDE R18, R5.reuse, 0x2, R220 ;  /* 0x0000000205127825 */ /* 0x040fe200078e02dc */
[----:B------:R1:W3:Y:S01]  /*3700*/  LDG.E.U16 R52, desc[UR20][R16.64] ;  /* 0x0000001410347981 */ /* 0x0002e2000c1e1500 */
[----:B0-----:R-:W-:Y:S02]  /*3710*/  IADD3 R10, P3, R6, UR5, RZ ;  /* 0x00000005060a7c10 */ /* 0x001fe4000ff7e0ff */
[C---:B------:R-:W-:Y:S01]  /*3720*/  IMAD.WIDE R14, R5.reuse, 0x2, R226 ;  /* 0x00000002050e7825 */ /* 0x040fe200078e02e2 */
[----:B------:R-:W3:Y:S01]  /*3730*/  LDG.E.U16 R53, desc[UR20][R18.64] ;  /* 0x0000001412357981 */ /* 0x000ee2000c1e1500 */
[C---:B------:R-:W-:Y:S02]  /*3740*/  IADD3 RZ, P0, R10.reuse, 0x10, RZ ;  /* 0x000000100aff7810 */ /* 0x040fe40007f1e0ff */
[----:B------:R-:W-:Y:S01]  /*3750*/  IMAD.X R224, RZ, RZ, UR4, P3 ;  /* 0x00000004ffe07e24 */ /* 0x000fe200098e06ff */
[----:B------:R-:W3:Y:S03]  /*3760*/  LDG.E.U16 R51, desc[UR20][R14.64] ;  /* 0x000000140e337981 */ /* 0x000ee6000c1e1500 */
[----:B------:R-:W-:Y:S01]  /*3770*/  IMAD.X R64, RZ, RZ, R224, P0 ;  /* 0x000000ffff407224 */ /* 0x000fe200000e06e0 */
[----:B------:R-:W-:Y:S01]  /*3780*/  IADD3 RZ, P0, R10, 0x29, RZ ;  /* 0x000000290aff7810 */ /* 0x000fe20007f1e0ff */
[----:B------:R-:W-:-:S04]  /*3790*/  IMAD.WIDE R12, R5, 0x2, R242 ;  /* 0x00000002050c7825 */ /* 0x000fc800078e02f2 */
[----:B------:R-:W-:Y:S01]  /*37a0*/  IMAD.X R220, RZ, RZ, R224, P0 ;  /* 0x000000ffffdc7224 */ /* 0x000fe200000e06e0 */
[C---:B------:R-:W-:Y:S01]  /*37b0*/  IADD3 RZ, P0, R10.reuse, 0x48, RZ ;  /* 0x000000480aff7810 */ /* 0x040fe20007f1e0ff */
[----:B------:R-:W-:Y:S01]  /*37c0*/  IMAD.X R68, RZ, RZ, UR4, P4 ;  /* 0x00000004ff447e24 */ /* 0x000fe2000a0e06ff */
[C---:B------:R-:W-:Y:S01]  /*37d0*/  IADD3 RZ, P4, R10.reuse, 0x19, RZ ;  /* 0x000000190aff7810 */ /* 0x040fe20007f9e0ff */
[C---:B-1----:R-:W-:Y:S01]  /*37e0*/  IMAD.WIDE R16, R5.reuse, 0x2, R20 ;  /* 0x0000000205107825 */ /* 0x042fe200078e0214 */
[C---:B------:R-:W-:Y:S01]  /*37f0*/  IADD3 RZ, P3, R10.reuse, 0x20, RZ ;  /* 0x000000200aff7810 */ /* 0x040fe20007f7e0ff */
[----:B------:R0:W3:Y:S01]  /*3800*/  LDG.E.U16 R28, desc[UR20][R12.64] ;  /* 0x000000140c1c7981 */ /* 0x0000e2000c1e1500 */
[C---:B------:R-:W-:Y:S01]  /*3810*/  IADD3 RZ, P2, R10.reuse, 0x8, RZ ;  /* 0x000000080aff7810 */ /* 0x040fe20007f5e0ff */
[--C-:B------:R-:W-:Y:S01]  /*3820*/  IMAD.X R21, RZ, RZ, R224.reuse, P0 ;  /* 0x000000ffff157224 */ /* 0x100fe200000e06e0 */
[C---:B------:R-:W-:Y:S01]  /*3830*/  IADD3 RZ, P0, R10.reuse, 0x61, RZ ;  /* 0x000000610aff7810 */ /* 0x040fe20007f1e0ff */
[--C-:B------:R-:W-:Y:S01]  /*3840*/  IMAD.X R61, RZ, RZ, R224.reuse, P4 ;  /* 0x000000ffff3d7224 */ /* 0x100fe200020e06e0 */
[C---:B------:R-:W-:Y:S01]  /*3850*/  IADD3 RZ, P4, R10.reuse, 0x38, RZ ;  /* 0x000000380aff7810 */ /* 0x040fe20007f9e0ff */
[----:B------:R-:W-:Y:S01]  /*3860*/  IMAD.X R59, RZ, RZ, R224, P3 ;  /* 0x000000ffff3b7224 */ /* 0x000fe200018e06e0 */
[C---:B------:R-:W-:Y:S01]  /*3870*/  IADD3 RZ, P1, R10.reuse, 0x9, RZ ;  /* 0x000000090aff7810 */ /* 0x040fe20007f3e0ff */
[----:B------:R-:W3:Y:S01]  /*3880*/  LDG.E.U16 R58, desc[UR20][R16.64] ;  /* 0x00000014103a7981 */ /* 0x000ee2000c1e1500 */
[----:B0-----:R-:W-:Y:S01]  /*3890*/  IMAD.WIDE R12, R5, 0x2, R228 ;  /* 0x00000002050c7825 */ /* 0x001fe200078e02e4 */
[----:B------:R-:W-:-:S03]  /*38a0*/  IADD3 RZ, P3, R10, 0x39, RZ ;  /* 0x000000390aff7810 */ /* 0x000fc60007f7e0ff */
[--C-:B------:R-:W-:Y:S01]  /*38b0*/  IMAD.X R67, RZ, RZ, R224.reuse, P2 ;  /* 0x000000ffff437224 */ /* 0x100fe200010e06e0 */
[----:B------:R2:W3:Y:S01]  /*38c0*/  LDG.E.U16 R50, desc[UR20][R12.64] ;  /* 0x000000140c327981 */ /* 0x0004e2000c1e1500 */
[C---:B------:R-:W-:Y:S01]  /*38d0*/  IADD3 RZ, P2, R10.reuse, 0x21, RZ ;  /* 0x000000210aff7810 */ /* 0x040fe20007f5e0ff */
[--C-:B------:R-:W-:Y:S01]  /*38e0*/  IMAD.X R65, RZ, RZ, R224.reuse, P1 ;  /* 0x000000ffff417224 */ /* 0x100fe200008e06e0 */
[C---:B------:R-:W-:Y:S02]  /*38f0*/  IADD3 RZ, P6, R10.reuse, 0x11, RZ ;  /* 0x000000110aff7810 */ /* 0x040fe40007fde0ff */
[C---:B------:R-:W-:Y:S01]  /*3900*/  IADD3 RZ, P5, R10.reuse, 0x18, RZ ;  /* 0x000000180aff7810 */ /* 0x040fe20007fbe0ff */
[--C-:B------:R-:W-:Y:S01]  /*3910*/  IMAD.X R57, RZ, RZ, R224.reuse, P2 ;  /* 0x000000ffff397224 */ /* 0x100fe200010e06e0 */
[C---:B------:R-:W-:Y:S02]  /*3920*/  IADD3 RZ, P1, R10.reuse, 0x28, RZ ;  /* 0x000000280aff7810 */ /* 0x040fe40007f3e0ff */
[C---:B------:R-:W-:Y:S01]  /*3930*/  IADD3 RZ, P2, R10.reuse, 0x40, RZ ;  /* 0x000000400aff7810 */ /* 0x040fe20007f5e0ff */
[--C-:B------:R-:W-:Y:S01]  /*3940*/  IMAD.X R63, RZ, RZ, R224.reuse, P6 ;  /* 0x000000ffff3f7224 */ /* 0x100fe200030e06e0 */
[C---:B------:R-:W-:Y:S01]  /*3950*/  IADD3 RZ, P6, R10.reuse, 0x30, RZ ;  /* 0x000000300aff7810 */ /* 0x040fe20007fde0ff */
[--C-:B------:R-:W-:Y:S01]  /*3960*/  IMAD.X R62, RZ, RZ, R224.reuse, P5 ;  /* 0x000000ffff3e7224 */ /* 0x100fe200028e06e0 */
[C---:B------:R-:W-:Y:S01]  /*3970*/  IADD3 RZ, P5, R10.reuse, 0x31, RZ ;  /* 0x000000310aff7810 */ /* 0x040fe20007fbe0ff */
[----:B------:R-:W-:Y:S01]  /*3980*/  IMAD.X R60, RZ, RZ, R224, P1 ;  /* 0x000000ffff3c7224 */ /* 0x000fe200008e06e0 */
[----:B------:R-:W-:-:S02]  /*3990*/  IADD3 RZ, P1, R10, 0x41, RZ ;  /* 0x000000410aff7810 */ /* 0x000fc40007f3e0ff */
[C---:B------:R-:W-:Y:S02]  /*39a0*/  LOP3.LUT R24, R2.reuse, 0x8, RZ, 0xfc, !PT ;  /* 0x0000000802187812 */ /* 0x040fe400078efcff */
[----:B------:R-:W-:Y:S01]  /*39b0*/  LOP3.LUT R230, R2, 0x80, RZ, 0xfc, !PT ;  /* 0x0000008002e67812 */ /* 0x000fe200078efcff */
[--C-:B------:R-:W-:Y:S01]  /*39c0*/  IMAD.X R219, RZ, RZ, R224.reuse, P6 ;  /* 0x000000ffffdb7224 */ /* 0x100fe200030e06e0 */
[----:B------:R-:W-:Y:S01]  /*39d0*/  LOP3.LUT R222, R222, 0xfffffffe, RZ, 0xc0, !PT ;  /* 0xfffffffedede7812 */ /* 0x000fe200078ec0ff */
[----:B------:R-:W-:Y:S01]  /*39e0*/  IMAD.X R218, RZ, RZ, R224, P5 ;  /* 0x000000ffffda7224 */ /* 0x000fe200028e06e0 */
[C---:B------:R-:W-:Y:S02]  /*39f0*/  IADD3 RZ, P6, R10.reuse, 0x49, RZ ;  /* 0x000000490aff7810 */ /* 0x040fe40007fde0ff */
[----:B------:R-:W-:-:S03]  /*3a00*/  IADD3 RZ, P5, R10, 0x50, RZ ;  /* 0x000000500aff7810 */ /* 0x000fc60007fbe0ff */
[--C-:B------:R-:W-:Y:S01]  /*3a10*/  IMAD.X R20, RZ, RZ, R224.reuse, P6 ;  /* 0x000000ffff147224 */ /* 0x100fe200030e06e0 */
[C---:B------:R-:W-:Y:S01]  /*3a20*/  IADD3 RZ, P6, R10.reuse, 0x68, RZ ;  /* 0x000000680aff7810 */ /* 0x040fe20007fde0ff */
[----:B------:R-:W-:Y:S01]  /*3a30*/  IMAD.X R19, RZ, RZ, R224, P5 ;  /* 0x000000ffff137224 */ /* 0x000fe200028e06e0 */
[----:B------:R-:W-:Y:S02]  /*3a40*/  IADD3 RZ, P5, R10, 0x69, RZ ;  /* 0x000000690aff7810 */ /* 0x000fe40007fbe0ff */
[----:B------:R-:W-:Y:S02]  /*3a50*/  LOP3.LUT R237, R2, 0x88, RZ, 0xfc, !PT ;  /* 0x0000008802ed7812 */ /* 0x000fe400078efcff */
[----:B------:R-:W-:Y:S02]  /*3a60*/  LOP3.LUT R3, R3, 0xffffffef, RZ, 0xc0, !PT ;  /* 0xffffffef03037812 */ /* 0x000fe400078ec0ff */
[----:B------:R-:W-:Y:S01]  /*3a70*/  LOP3.LUT R7, R7, 0xfffffffb, RZ, 0xc0, !PT ;  /* 0xfffffffb07077812 */ /* 0x000fe200078ec0ff */
[----:B------:R-:W-:Y:S01]  /*3a80*/  VIADD R66, R25, 0x8 ;  /* 0x0000000819427836 */ /* 0x000fe20000000000 */
[----:B------:R-:W-:Y:S01]  /*3a90*/  LOP3.LUT R8, R8, 0xfffffffb, RZ, 0xc0, !PT ;  /* 0xfffffffb08087812 */ /* 0x000fe200078ec0ff */
[----:B--2---:R-:W-:-:S04]  /*3aa0*/  IMAD.WIDE R12, R5, 0x2, R216 ;  /* 0x00000002050c7825 */ /* 0x004fc800078e02d8 */
[----:B------:R-:W-:Y:S01]  /*3ab0*/  IMAD.WIDE R14, R5, 0x2, R22 ;  /* 0x00000002050e7825 */ /* 0x000fe200078e0216 */
[----:B------:R-:W2:Y:S04]  /*3ac0*/  LDG.E.U16 R55, desc[UR20][R12.64] ;  /* 0x000000140c377981 */ /* 0x000ea8000c1e1500 */
[----:B------:R0:W2:Y:S01]  /*3ad0*/  LDG.E.U16 R56, desc[UR20][R14.64] ;  /* 0x000000140e387981 */ /* 0x0000a2000c1e1500 */
[--C-:B------:R-:W-:Y:S01]  /*3ae0*/  IMAD.X R217, RZ, RZ, R224.reuse, P4 ;  /* 0x000000ffffd97224 */ /* 0x100fe200020e06e0 */
[C---:B------:R-:W-:Y:S01]  /*3af0*/  IADD3 RZ, P4, R10.reuse, 0x51, RZ ;  /* 0x000000510aff7810 */ /* 0x040fe20007f9e0ff */
[--C-:B------:R-:W-:Y:S01]  /*3b00*/  IMAD.X R216, RZ, RZ, R224.reuse, P3 ;  /* 0x000000ffffd87224 */ /* 0x100fe200018e06e0 */
[----:B------:R-:W-:Y:S01]  /*3b10*/  IADD3 RZ, P3, R10, 0x58, RZ ;  /* 0x000000580aff7810 */ /* 0x000fe20007f7e0ff */
[--C-:B------:R-:W-:Y:S01]  /*3b20*/  IMAD.X R23, RZ, RZ, R224.reuse, P2 ;  /* 0x000000ffff177224 */ /* 0x100fe200010e06e0 */
[----:B------:R-:W-:Y:S01]  /*3b30*/  BAR.SYNC.DEFER_BLOCKING 0x0 ;  /* 0x0000000000007b1d */ /* 0x000fe20000010000 */
[--C-:B0-----:R-:W-:Y:S01]  /*3b40*/  IMAD.X R15, RZ, RZ, R224.reuse, P0 ;  /* 0x000000ffff0f7224 */ /* 0x101fe200000e06e0 */
[----:B------:R-:W-:Y:S01]  /*3b50*/  ISETP.GT.U32.AND P0, PT, R25, R2, PT ;  /* 0x000000021900720c */ /* 0x000fe20003f04070 */
[----:B------:R-:W-:-:S03]  /*3b60*/  IMAD.X R18, RZ, RZ, R224, P4 ;  /* 0x000000ffff127224 */ /* 0x000fc600020e06e0 */
[----:B------:R-:W-:Y:S01]  /*3b70*/  ISETP.GT.U32.AND.EX P0, PT, R68, RZ, PT, P0 ;  /* 0x000000ff4400720c */ /* 0x000fe20003f04100 */
[--C-:B------:R-:W-:Y:S01]  /*3b80*/  IMAD.X R17, RZ, RZ, R224.reuse, P3 ;  /* 0x000000ffff117224 */ /* 0x100fe200018e06e0 */
[C---:B------:R-:W-:Y:S02]  /*3b90*/  IADD3 RZ, P4, R10.reuse, 0x70, RZ ;  /* 0x000000700aff7810 */ /* 0x040fe40007f9e0ff */
[C---:B------:R-:W-:Y:S02]  /*3ba0*/  IADD3 RZ, P3, R10.reuse, 0x71, RZ ;  /* 0x000000710aff7810 */ /* 0x040fe40007f7e0ff */
[C---:B------:R-:W-:Y:S01]  /*3bb0*/  IADD3 RZ, P2, R10.reuse, 0x59, RZ ;  /* 0x000000590aff7810 */ /* 0x040fe20007f5e0ff */
[--C-:B------:R-:W-:Y:S01]  /*3bc0*/  IMAD.X R12, RZ, RZ, R224.reuse, P4 ;  /* 0x000000ffff0c7224 */ /* 0x100fe200020e06e0 */
[C---:B------:R-:W-:Y:S01]  /*3bd0*/  ISETP.GE.U32.AND P4, PT, R25.reuse, R24, PT ;  /* 0x000000181900720c */ /* 0x040fe20003f86070 */
[--C-:B------:R-:W-:Y:S01]  /*3be0*/  IMAD.X R22, RZ, RZ, R224.reuse, P1 ;  /* 0x000000ffff167224 */ /* 0x100fe200008e06e0 */
[C---:B------:R-:W-:Y:S01]  /*3bf0*/  IADD3 RZ, P1, R10.reuse, 0x60, RZ ;  /* 0x000000600aff7810 */ /* 0x040fe20007f3e0ff */
[--C-:B------:R-:W-:Y:S01]  /*3c00*/  IMAD.X R11, RZ, RZ, R224.reuse, P3 ;  /* 0x000000ffff0b7224 */ /* 0x100fe200018e06e0 */
[----:B------:R-:W-:Y:S01]  /*3c10*/  ISETP.GT.U32.AND P3, PT, R25, R230, PT ;  /* 0x000000e61900720c */ /* 0x000fe20003f64070 */
[----:B------:R-:W-:Y:S01]  /*3c20*/  IMAD.X R16, RZ, RZ, R224, P2 ;  /* 0x000000ffff107224 */ /* 0x000fe200010e06e0 */
[----:B------:R-:W-:-:S02]  /*3c30*/  IADD3 RZ, P2, R10, 0x78, RZ ;  /* 0x000000780aff7810 */ /* 0x000fc40007f5e0ff */
[----:B------:R-:W-:Y:S02]  /*3c40*/  @P0 LOP3.LUT R222, R222, 0x1, RZ, 0xfc, !PT ;  /* 0x00000001dede0812 */ /* 0x000fe400078efcff */
[C---:B------:R-:W-:Y:S01]  /*3c50*/  ISETP.GE.U32.AND.EX P0, PT, R68.reuse, RZ, PT, P4 ;  /* 0x000000ff4400720c */ /* 0x040fe20003f06140 */
[--C-:B------:R-:W-:Y:S01]  /*3c60*/  IMAD.X R9, RZ, RZ, R224.reuse, P1 ;  /* 0x000000ffff097224 */ /* 0x100fe200008e06e0 */
[----:B------:R-:W-:Y:S02]  /*3c70*/  ISETP.GT.U32.AND.EX P4, PT, R68, RZ, PT, P3 ;  /* 0x000000ff4400720c */ /* 0x000fe40003f84130 */
[----:B------:R-:W-:Y:S01]  /*3c80*/  IADD3 RZ, P1, R10, 0x79, RZ ;  /* 0x000000790aff7810 */ /* 0x000fe20007f3e0ff */
[--C-:B------:R-:W-:Y:S01]  /*3c90*/  IMAD.X R10, RZ, RZ, R224.reuse, P2 ;  /* 0x000000ffff0a7224 */ /* 0x100fe200010e06e0 */
[C---:B------:R-:W-:Y:S01]  /*3ca0*/  ISETP.GE.U32.AND P2, PT, R25.reuse, R230, PT ;  /* 0x000000e61900720c */ /* 0x040fe20003f46070 */
[----:B------:R-:W-:Y:S01]  /*3cb0*/  IMAD.X R13, RZ, RZ, R224, P5 ;  /* 0x000000ffff0d7224 */ /* 0x000fe200028e06e0 */
[----:B------:R-:W-:-:S02]  /*3cc0*/  ISETP.GT.U32.AND P5, PT, R25, R24, PT ;  /* 0x000000181900720c */ /* 0x000fc40003fa4070 */
[C---:B------:R-:W-:Y:S01]  /*3cd0*/  ISETP.GE.U32.AND.EX P2, PT, R68.reuse, RZ, PT, P2 ;  /* 0x000000ff4400720c */ /* 0x040fe20003f46120 */
[--C-:B------:R-:W-:Y:S02]  /*3ce0*/  IMAD.X R14, RZ, RZ, R224.reuse, P6 ;  /* 0x000000ffff0e7224 */ /* 0x100fe400030e06e0 */
[----:B------:R-:W-:Y:S01]  /*3cf0*/  IMAD.X R224, RZ, RZ, R224, P1 ;  /* 0x000000ffffe07224 */ /* 0x000fe200008e06e0 */
[----:B------:R-:W-:Y:S02]  /*3d00*/  ISETP.GT.U32.AND P1, PT, R25, R237, PT ;  /* 0x000000ed1900720c */ /* 0x000fe40003f24070 */
[----:B------:R-:W-:Y:S02]  /*3d10*/  @P4 LOP3.LUT R3, R3, 0x10, RZ, 0xfc, !PT ;  /* 0x0000001003034812 */ /* 0x000fe400078efcff */
[C---:B------:R-:W-:Y:S02]  /*3d20*/  ISETP.GT.U32.AND.EX P5, PT, R68.reuse, RZ, PT, P5 ;  /* 0x000000ff4400720c */ /* 0x040fe40003fa4150 */
[----:B------:R-:W-:-:S02]  /*3d30*/  ISETP.GT.U32.AND.EX P3, PT, R68, RZ, PT, P1 ;  /* 0x000000ff4400720c */ /* 0x000fc40003f64110 */
[----:B------:R-:W-:Y:S02]  /*3d40*/  LOP3.LUT R3, R3, 0xfffffffb, RZ, 0xc0, !PT ;  /* 0xfffffffb03037812 */ /* 0x000fe400078ec0ff */
[----:B------:R-:W-:Y:S02]  /*3d50*/  ISETP.GE.U32.AND P1, PT, R25, R237, PT ;  /* 0x000000ed1900720c */ /* 0x000fe40003f26070 */
[----:B------:R-:W-:Y:S02]  /*3d60*/  @P2 LOP3.LUT R3, R3, 0x4, RZ, 0xfc, !PT ;  /* 0x0000000403032812 */ /* 0x000fe400078efcff */
[----:B------:R-:W-:-:S03]  /*3d70*/  ISETP.GE.U32.AND.EX P2, PT, R68, RZ, PT, P1 ;  /* 0x000000ff4400720c */ /* 0x000fc60003f46110 */
[----:B------:R-:W-:Y:S02]  /*3d80*/  @P5 LOP3.LUT R7, R7, 0x4, RZ, 0xfc, !PT ;  /* 0x0000000407075812 */ /* 0x000fe400078efcff */
[----:B------:R-:W-:Y:S02]  /*3d90*/  ISETP.GT.U32.AND P1, PT, R66, R2, PT ;  /* 0x000000024200720c */ /* 0x000fe40003f24070 */
[----:B------:R-:W-:Y:S02]  /*3da0*/  LOP3.LUT R7, R7, 0x7fffffff, RZ, 0xc0, !PT ;  /* 0x7fffffff07077812 */ /* 0x000fe400078ec0ff */
[----:B------:R-:W-:-:S04]  /*3db0*/  LOP3.LUT R3, R3, 0xfffffff7, RZ, 0xc0, !PT ;  /* 0xfffffff703037812 */ /* 0x000fc800078ec0ff */
[----:B------:R-:W-:Y:S02]  /*3dc0*/  @P2 LOP3.LUT R7, R7, 0x80000000, RZ, 0xfc, !PT ;  /* 0x8000000007072812 */ /* 0x000fe400078efcff */
[----:B------:R-:W-:Y:S02]  /*3dd0*/  ISETP.GT.U32.AND.EX P2, PT, R67, RZ, PT, P1 ;  /* 0x000000ff4300720c */ /* 0x000fe40003f44110 */
[----:B------:R-:W-:Y:S02]  /*3de0*/  ISETP.GT.U32.AND P1, PT, R66, R230, PT ;  /* 0x000000e64200720c */ /* 0x000fe40003f24070 */
[----:B------:R-:W-:Y:S02]  /*3df0*/  @P3 LOP3.LUT R3, R3, 0x8, RZ, 0xfc, !PT ;  /* 0x0000000803033812 */ /* 0x000fe400078efcff */
[----:B------:R-:W-:Y:S02]  /*3e00*/  ISETP.GE.U32.AND P6, PT, R25, R2, PT ;  /* 0x000000021900720c */ /* 0x000fe40003fc6070 */
[----:B------:R-:W-:-:S02]  /*3e10*/  ISETP.GT.U32.AND.EX P3, PT, R67, RZ, PT, P1 ;  /* 0x000000ff4300720c */ /* 0x000fc40003f64110 */
[----:B------:R-:W-:Y:S02]  /*3e20*/  LOP3.LUT R7, R7, 0xfffffffe, RZ, 0xc0, !PT ;  /* 0xfffffffe07077812 */ /* 0x000fe400078ec0ff */
[----:B------:R-:W-:Y:S01]  /*3e30*/  ISETP.GE.U32.AND.EX P6, PT, R68, RZ, PT, P6 ;  /* 0x000000ff4400720c */ /* 0x000fe20003fc6160 */
[----:B------:R-:W-:Y:S01]  /*3e40*/  VIADD R68, R25, 0x9 ;  /* 0x0000000919447836 */ /* 0x000fe20000000000 */
[----:B------:R-:W-:Y:S02]  /*3e50*/  ISETP.GT.U32.AND P1, PT, R66, R237, PT ;  /* 0x000000ed4200720c */ /* 0x000fe40003f24070 */
[----:B------:R-:W-:Y:S02]  /*3e60*/  @P2 LOP3.LUT R7, R7, 0x1, RZ, 0xfc, !PT ;  /* 0x0000000107072812 */ /* 0x000fe400078efcff */
[----:B------:R-:W-:Y:S02]  /*3e70*/  ISETP.GT.U32.AND.EX P2, PT, R67, RZ, PT, P1 ;  /* 0x000000ff4300720c */ /* 0x000fe40003f44110 */
[----:B------:R-:W-:-:S02]  /*3e80*/  LOP3.LUT R3, R3, 0xfffffffd, RZ, 0xc0, !PT ;  /* 0xfffffffd03037812 */ /* 0x000fc400078ec0ff */
[C---:B------:R-:W-:Y:S02]  /*3e90*/  ISETP.GT.U32.AND P1, PT, R68.reuse, R2, PT ;  /* 0x000000024400720c */ /* 0x040fe40003f24070 */
[----:B------:R-:W-:Y:S02]  /*3ea0*/  @P3 LOP3.LUT R3, R3, 0x2, RZ, 0xfc, !PT ;  /* 0x0000000203033812 */ /* 0x000fe400078efcff */
[----:B------:R-:W-:Y:S02]  /*3eb0*/  ISETP.GT.U32.AND.EX P3, PT, R65, RZ, PT, P1 ;  /* 0x000000ff4100720c */ /* 0x000fe40003f64110 */
[----:B------:R-:W-:Y:S02]  /*3ec0*/  LOP3.LUT R3, R3, 0xfffffffe, RZ, 0xc0, !PT ;  /* 0xfffffffe03037812 */ /* 0x000fe400078ec0ff */
[----:B------:R-:W-:Y:S02]  /*3ed0*/  ISETP.GT.U32.AND P1, PT, R68, R24, PT ;  /* 0x000000184400720c */ /* 0x000fe40003f24070 */
[----:B------:R-:W-:-:S02]  /*3ee0*/  @P6 LOP3.LUT R8, R8, 0x4, RZ, 0xfc, !PT ;  /* 0x0000000408086812 */ /* 0x000fc400078efcff */
[----:B------:R-:W-:Y:S02]  /*3ef0*/  @P2 LOP3.LUT R3, R3, 0x1, RZ, 0xfc, !PT ;  /* 0x0000000103032812 */ /* 0x000fe400078efcff */
[C---:B------:R-:W-:Y:S02]  /*3f00*/  ISETP.GT.U32.AND.EX P2, PT, R65.reuse, RZ, PT, P1 ;  /* 0x000000ff4100720c */ /* 0x040fe40003f44110 */
[----:B------:R-:W-:Y:S02]  /*3f10*/  LOP3.LUT R8, R8, 0xbfffffff, RZ, 0xc0, !PT ;  /* 0xbfffffff08087812 */ /* 0x000fe400078ec0ff */
[----:B------:R-:W-:Y:S02]  /*3f20*/  ISETP.GT.U32.AND P1, PT, R68, R230, PT ;  /* 0x000000e64400720c */ /* 0x000fe40003f24070 */
[----:B------:R-:W-:Y:S02]  /*3f30*/  @P3 LOP3.LUT R8, R8, 0x40000000, RZ, 0xfc, !PT ;  /* 0x4000000008083812 */ /* 0x000fe400078efcff */
[----:B------:R-:W-:-:S02]  /*3f40*/  ISETP.GT.U32.AND.EX P3, PT, R65, RZ, PT, P1 ;  /* 0x000000ff4100720c */ /* 0x000fc40003f64110 */
[----:B------:R-:W-:Y:S01]  /*3f50*/  LOP3.LUT R8, R8, 0xdfffffff, RZ, 0xc0, !PT ;  /* 0xdfffffff08087812 */ /* 0x000fe200078ec0ff */
[----:B------:R-:W-:Y:S01]  /*3f60*/  VIADD R66, R25, 0x10 ;  /* 0x0000001019427836 */ /* 0x000fe20000000000 */
[----:B------:R-:W-:Y:S02]  /*3f70*/  ISETP.GT.U32.AND P1, PT, R68, R237, PT ;  /* 0x000000ed4400720c */ /* 0x000fe40003f24070 */
[----:B------:R-:W-:Y:S02]  /*3f80*/  @P2 LOP3.LUT R8, R8, 0x20000000, RZ, 0xfc, !PT ;  /* 0x2000000008082812 */ /* 0x000fe400078efcff */
[----:B------:R-:W-:Y:S02]  /*3f90*/  ISETP.GT.U32.AND.EX P2, PT, R65, RZ, PT, P1 ;  /* 0x000000ff4100720c */ /* 0x000fe40003f44110 */
[----:B------:R-:W-:Y:S02]  /*3fa0*/  LOP3.LUT R7, R7, 0xbfffffff, RZ, 0xc0, !PT ;  /* 0xbfffffff07077812 */ /* 0x000fe400078ec0ff */
[----:B------:R-:W-:-:S02]  /*3fb0*/  ISETP.GT.U32.AND P1, PT, R66, R2, PT ;  /* 0x000000024200720c */ /* 0x000fc40003f24070 */
[----:B------:R-:W-:Y:S02]  /*3fc0*/  @P3 LOP3.LUT R7, R7, 0x40000000, RZ, 0xfc, !PT ;  /* 0x4000000007073812 */ /* 0x000fe400078efcff */
[----:B------:R-:W-:Y:S02]  /*3fd0*/  ISETP.GT.U32.AND.EX P3, PT, R64, RZ, PT, P1 ;  /* 0x000000ff4000720c */ /* 0x000fe40003f64110 */
[----:B------:R-:W-:Y:S02]  /*3fe0*/  LOP3.LUT R7, R7, 0xdfffffff, RZ, 0xc0, !PT ;  /* 0xdfffffff07077812 */ /* 0x000fe400078ec0ff */
[----:B------:R-:W-:Y:S02]  /*3ff0*/  ISETP.GT.U32.AND P1, PT, R66, R24, PT ;  /* 0x000000184200720c */ /* 0x000fe40003f24070 */
[----:B------:R-:W-:Y:S02]  /*4000*/  @P2 LOP3.LUT R7, R7, 0x20000000, RZ, 0xfc, !PT ;  /* 0x2000000007072812 */ /* 0x000fe400078efcff */
[----:B------:R-:W-:-:S02]  /*4010*/  ISETP.GT.U32.AND.EX P2, PT, R64, RZ, PT, P1 ;  /* 0x000000ff4000720c */ /* 0x000fc40003f44110 */
[----:B------:R-:W-:Y:S02]  /*4020*/  LOP3.LUT R8, R8, 0xefffffff, RZ, 0xc0, !PT ;  /* 0xefffffff08087812 */ /* 0x000fe400078ec0ff */
[----:B------:R-:W-:Y:S02]  /*4030*/  ISETP.GT.U32.AND P1, PT, R66, R230, PT ;  /* 0x000000e64200720c */ /* 0x000fe40003f24070 */
[----:B------:R-:W-:Y:S02]  /*4040*/  @P3 LOP3.LUT R8, R8, 0x10000000, RZ, 0xfc, !PT ;  /* 0x1000000008083812 */ /* 0x000fe400078efcff */
[----:B------:R-:W-:Y:S02]  /*4050*/  ISETP.GT.U32.AND.EX P3, PT, R64, RZ, PT, P1 ;  /* 0x000000ff4000720c */ /* 0x000fe40003f64110 */
[----:B------:R-:W-:Y:S01]  /*4060*/  LOP3.LUT R8, R8, 0xfeffffff, RZ, 0xc0, !PT ;  /* 0xfeffffff08087812 */ /* 0x000fe200078ec0ff */
[----:B------:R-:W-:Y:S01]  /*4070*/  VIADD R65, R25, 0x11 ;  /* 0x0000001119417836 */ /* 0x000fe20000000000 */
        /* <DEDUP_REMOVED lines=11> */
[----:B------:R-:W-:Y:S02]  /*4130*/  LOP3.LUT R8, R8, 0xfdffffff, RZ, 0xc0, !PT ;  /* 0xfdffffff08087812 */ /* 0x000fe400078ec0ff */
[----:B------:R-:W-:-:S02]  /*4140*/  ISETP.GT.U32.AND P1, PT, R65, R230, PT ;  /* 0x000000e64100720c */ /* 0x000fc40003f24070 */
[----:B------:R-:W-:Y:S02]  /*4150*/  @P3 LOP3.LUT R8, R8, 0x2000000, RZ, 0xfc, !PT ;  /* 0x0200000008083812 */ /* 0x000fe400078efcff */
[----:B------:R-:W-:Y:S02]  /*4160*/  ISETP.GT.U32.AND.EX P3, PT, R63, RZ, PT, P1 ;  /* 0x000000ff3f00720c */ /* 0x000fe40003f64110 */
[----:B------:R-:W-:Y:S01]  /*4170*/  LOP3.LUT R8, R8, 0xffbfffff, RZ, 0xc0, !PT ;  /* 0xffbfffff08087812 */ /* 0x000fe200078ec0ff */
[----:B------:R-:W-:Y:S01]  /*4180*/  VIADD R64, R25, 0x18 ;  /* 0x0000001819407836 */ /* 0x000fe20000000000 */
        /* <DEDUP_REMOVED lines=48> */
[C---:B------:R-:W-:Y:S02]  /*4490*/  ISETP.GT.U32.AND.EX P3, PT, R59.reuse, RZ, PT, P1 ;  /* 0x000000ff3b00720c */ /* 0x040fe40003f64110 */
[----:B------:R-:W-:Y:S02]  /*44a0*/  LOP3.LUT R8, R8, 0xffffffdf, RZ, 0xc0, !PT ;  /* 0xffffffdf08087812 */ /* 0x000fe400078ec0ff */
[----:B------:R-:W-:Y:S02]  /*44b0*/  ISETP.GT.U32.AND P1, PT, R62, R237, PT ;  /* 0x000000ed3e00720c */ /* 0x000fe40003f24070 */
[----:B------:R-:W-:Y:S02]  /*44c0*/  @P2 LOP3.LUT R8, R8, 0x20, RZ, 0xfc, !PT ;  /* 0x0000002008082812 */ /* 0x000fe400078efcff */
[----:B------:R-:W-:-:S02]  /*44d0*/  ISETP.GT.U32.AND.EX P2, PT, R59, RZ, PT, P1 ;  /* 0x000000ff3b00720c */ /* 0x000fc40003f44110 */
[----:B------:R-:W-:Y:S01]  /*44e0*/  LOP3.LUT R7, R7, 0xffefffff, RZ, 0xc0, !PT ;  /* 0xffefffff07077812 */ /* 0x000fe200078ec0ff */
[----:B------:R-:W-:-:S03]  /*44f0*/  VIADD R61, R25, 0x21 ;  /* 0x00000021193d7836 */ /* 0x000fc60000000000 */
[----:B------:R-:W-:Y:S02]  /*4500*/  @P3 LOP3.LUT R7, R7, 0x100000, RZ, 0xfc, !PT ;  /* 0x0010000007073812 */ /* 0x000fe400078efcff */
[----:B------:R-:W-:Y:S02]  /*4510*/  ISETP.GT.U32.AND P1, PT, R61, R2, PT ;  /* 0x000000023d00720c */ /* 0x000fe40003f24070 */
[----:B------:R-:W-:-:S04]  /*4520*/  LOP3.LUT R7, R7, 0xfff7ffff, RZ, 0xc0, !PT ;  /* 0xfff7ffff07077812 */ /* 0x000fc800078ec0ff */
[----:B------:R-:W-:Y:S02]  /*4530*/  @P2 LOP3.LUT R7, R7, 0x80000, RZ, 0xfc, !PT ;  /* 0x0008000007072812 */ /* 0x000fe400078efcff */
[----:B------:R-:W-:Y:S02]  /*4540*/  ISETP.GT.U32.AND.EX P2, PT, R57, RZ, PT, P1 ;  /* 0x000000ff3900720c */ /* 0x000fe40003f44110 */
[----:B------:R-:W-:Y:S02]  /*4550*/  ISETP.GT.U32.AND P1, PT, R61, R24, PT ;  /* 0x000000183d00720c */ /* 0x000fe40003f24070 */
[----:B------:R-:W-:Y:S02]  /*4560*/  LOP3.LUT R8, R8, 0xfffffbff, RZ, 0xc0, !PT ;  /* 0xfffffbff08087812 */ /* 0x000fe400078ec0ff */
[----:B------:R-:W-:Y:S02]  /*4570*/  ISETP.GT.U32.AND.EX P3, PT, R57, RZ, PT, P1 ;  /* 0x000000ff3900720c */ /* 0x000fe40003f64110 */
[----:B------:R-:W-:-:S05]  /*4580*/  ISETP.GT.U32.AND P1, PT, R61, R230, PT ;  /* 0x000000e63d00720c */ /* 0x000fca0003f24070 */
[----:B------:R-:W-:Y:S02]  /*4590*/  @P2 LOP3.LUT R8, R8, 0x400, RZ, 0xfc, !PT ;  /* 0x0000040008082812 */ /* 0x000fe400078efcff */
[----:B------:R-:W-:Y:S01]  /*45a0*/  ISETP.GT.U32.AND.EX P2, PT, R57, RZ, PT, P1 ;  /* 0x000000ff3900720c */ /* 0x000fe20003f44110 */
[----:B------:R-:W-:Y:S01]  /*45b0*/  VIADD R59, R25, 0x28 ;  /* 0x00000028193b7836 */ /* 0x000fe20000000000 */
        /* <DEDUP_REMOVED lines=16> */
[----:B------:R-:W-:Y:S02]  /*46c0*/  ISETP.GT.U32.AND P1, PT, R59, R237, PT ;  /* 0x000000ed3b00720c */ /* 0x000fe40003f24070 */
[----:B------:R-:W-:Y:S02]  /*46d0*/  LOP3.LUT R7, R7, 0xfffeffff, RZ, 0xc0, !PT ;  /* 0xfffeffff07077812 */ /* 0x000fe400078ec0ff */
[----:B------:R-:W-:Y:S01]  /*46e0*/  ISETP.GT.U32.AND.EX P1, PT, R60, RZ, PT, P1 ;  /* 0x000000ff3c00720c */ /* 0x000fe20003f24110 */
[----:B------:R-:W-:-:S06]  /*46f0*/  VIADD R238, R25, 0x29 ;  /* 0x0000002919ee7836 */ /* 0x000fcc0000000000 */
[----:B------:R-:W-:-:S04]  /*4700*/  @P2 LOP3.LUT R7, R7, 0x10000, RZ, 0xfc, !PT ;  /* 0x0001000007072812 */ /* 0x000fc800078efcff */
[----:B------:R-:W-:Y:S02]  /*4710*/  LOP3.LUT R7, R7, 0xffff7fff, RZ, 0xc0, !PT ;  /* 0xffff7fff07077812 */ /* 0x000fe400078ec0ff */
[C---:B------:R-:W-:Y:S02]  /*4720*/  ISETP.GT.U32.AND P2, PT, R238.reuse, R24, PT ;  /* 0x00000018ee00720c */ /* 0x040fe40003f44070 */
[----:B------:R-:W-:Y:S02]  /*4730*/  @P1 LOP3.LUT R7, R7, 0x8000, RZ, 0xfc, !PT ;  /* 0x0000800007071812 */ /* 0x000fe400078efcff */
[----:B------:R-:W-:Y:S02]  /*4740*/  ISETP.GT.U32.AND P1, PT, R238, R230, PT ;  /* 0x000000e6ee00720c */ /* 0x000fe40003f24070 */
[----:B------:R-:W-:-:S04]  /*4750*/  LOP3.LUT R8, R8, 0xfffffdff, RZ, 0xc0, !PT ;  /* 0xfffffdff08087812 */ /* 0x000fc800078ec0ff */
[----:B------:R-:W-:Y:S01]  /*4760*/  @P3 LOP3.LUT R8, R8, 0x200, RZ, 0xfc, !PT ;  /* 0x0000020008083812 */ /* 0x000fe200078efcff */
[----:B------:R-:W-:Y:S01]  /*4770*/  VIADD R234, R25, 0x30 ;  /* 0x0000003019ea7836 */ /* 0x000fe20000000000 */
[----:B------:R-:W-:Y:S02]  /*4780*/  LOP3.LUT R7, R7, 0xffffdfff, RZ, 0xc0, !PT ;  /* 0xffffdfff07077812 */ /* 0x000fe400078ec0ff */
[----:B------:R-:W-:-:S03]  /*4790*/  LOP3.LUT R8, R8, 0xffffffbf, RZ, 0xc0, !PT ;  /* 0xffffffbf08087812 */ /* 0x000fc600078ec0ff */
[----:B------:R-:W-:Y:S02]  /*47a0*/  @P1 LOP3.LUT R7, R7, 0x2000, RZ, 0xfc, !PT ;  /* 0x0000200007071812 */ /* 0x000fe400078efcff */
[----:B------:R-:W-:Y:S02]  /*47b0*/  @P2 LOP3.LUT R8, R8, 0x40, RZ, 0xfc, !PT ;  /* 0x0000004008082812 */ /* 0x000fe400078efcff */
[C---:B------:R-:W-:Y:S02]  /*47c0*/  ISETP.GT.U32.AND P2, PT, R234.reuse, R24, PT ;  /* 0x00000018ea00720c */ /* 0x040fe40003f44070 */
[----:B------:R-:W-:Y:S01]  /*47d0*/  ISETP.GT.U32.AND P1, PT, R234, R230, PT ;  /* 0x000000e6ea00720c */ /* 0x000fe20003f24070 */
[----:B------:R-:W-:Y:S01]  /*47e0*/  VIADD R232, R25, 0x31 ;  /* 0x0000003119e87836 */ /* 0x000fe20000000000 */
[----:B------:R-:W-:Y:S02]  /*47f0*/  ISETP.GT.U32.AND P3, PT, R238, R237, PT ;  /* 0x000000edee00720c */ /* 0x000fe40003f64070 */
[----:B------:R-:W-:-:S02]  /*4800*/  LOP3.LUT R3, R3, 0xffffffdf, RZ, 0xc0, !PT ;  /* 0xffffffdf03037812 */ /* 0x000fc400078ec0ff */
[----:B------:R-:W-:-:S05]  /*4810*/  LOP3.LUT R8, R8, 0xfffff7ff, RZ, 0xc0, !PT ;  /* 0xfffff7ff08087812 */ /* 0x000fca00078ec0ff */
[----:B------:R-:W-:Y:S02]  /*4820*/  @P2 LOP3.LUT R8, R8, 0x800, RZ, 0xfc, !PT ;  /* 0x0000080008082812 */ /* 0x000fe400078efcff */
[----:B------:R-:W-:Y:S02]  /*4830*/  @P1 LOP3.LUT R3, R3, 0x20, RZ, 0xfc, !PT ;  /* 0x0000002003031812 */ /* 0x000fe400078efcff */
[----:B------:R-:W-:Y:S02]  /*4840*/  ISETP.GT.U32.AND P2, PT, R234, R237, PT ;  /* 0x000000edea00720c */ /* 0x000fe40003f44070 */
[----:B------:R-:W-:Y:S02]  /*4850*/  ISETP.GT.U32.AND P1, PT, R232, R24, PT ;  /* 0x00000018e800720c */ /* 0x000fe40003f24070 */
[----:B------:R-:W-:Y:S01]  /*4860*/  LOP3.LUT R7, R7, 0xffffbfff, RZ, 0xc0, !PT ;  /* 0xffffbfff07077812 */ /* 0x000fe200078ec0ff */
[----:B------:R-:W-:Y:S01]  /*4870*/  VIADD R229, R25, 0x38 ;  /* 0x0000003819e57836 */ /* 0x000fe20000000000 */
[----:B------:R-:W-:-:S02]  /*4880*/  LOP3.LUT R3, R3, 0xffffffbf, RZ, 0xc0, !PT ;  /* 0xffffffbf03037812 */ /* 0x000fc400078ec0ff */
[----:B------:R-:W-:Y:S02]  /*4890*/  @P3 LOP3.LUT R7, R7, 0x4000, RZ, 0xfc, !PT ;  /* 0x0000400007073812 */ /* 0x000fe400078efcff */
[----:B------:R-:W-:Y:S02]  /*48a0*/  ISETP.GT.U32.AND P3, PT, R232, R230, PT ;  /* 0x000000e6e800720c */ /* 0x000fe40003f64070 */
[----:B------:R-:W-:Y:S02]  /*48b0*/  LOP3.LUT R8, R8, 0xffffefff, RZ, 0xc0, !PT ;  /* 0xffffefff08087812 */ /* 0x000fe400078ec0ff */
[----:B------:R-:W-:Y:S02]  /*48c0*/  @P2 LOP3.LUT R3, R3, 0x40, RZ, 0xfc, !PT ;  /* 0x0000004003032812 */ /* 0x000fe400078efcff */
[----:B------:R-:W-:Y:S02]  /*48d0*/  @P1 LOP3.LUT R8, R8, 0x1000, RZ, 0xfc, !PT ;  /* 0x0000100008081812 */ /* 0x000fe400078efcff */
[----:B------:R-:W-:Y:S01]  /*48e0*/  ISETP.GT.U32.AND P1, PT, R229, R24, PT ;  /* 0x00000018e500720c */ /* 0x000fe20003f24070 */
[----:B------:R-:W-:Y:S01]  /*48f0*/  VIADD R239, R25, 0x39 ;  /* 0x0000003919ef7836 */ /* 0x000fe20000000000 */
[----:B------:R-:W-:-:S02]  /*4900*/  LOP3.LUT R3, R3, 0xffffff7f, RZ, 0xc0, !PT ;  /* 0xffffff7f03037812 */ /* 0x000fc400078ec0ff */
[----:B------:R-:W-:Y:S02]  /*4910*/  LOP3.LUT R8, R8, 0xfffeffff, RZ, 0xc0, !PT ;  /* 0xfffeffff08087812 */ /* 0x000fe400078ec0ff */
[----:B------:R-:W-:Y:S02]  /*4920*/  @P3 LOP3.LUT R3, R3, 0x80, RZ, 0xfc, !PT ;  /* 0x0000008003033812 */ /* 0x000fe400078efcff */
[----:B------:R-:W-:Y:S01]  /*4930*/  ISETP.GT.U32.AND P3, PT, R239, R24, PT ;  /* 0x00000018ef00720c */ /* 0x000fe20003f64070 */
[----:B------:R-:W-:-:S04]  /*4940*/  VIADD R240, R25, 0x40 ;  /* 0x0000004019f07836 */ /* 0x000fc80000000000 */
[----:B------:R-:W-:Y:S02]  /*4950*/  @P1 LOP3.LUT R8, R8, 0x10000, RZ, 0xfc, !PT ;  /* 0x0001000008081812 */ /* 0x000fe400078efcff */
[-C--:B------:R-:W-:Y:S02]  /*4960*/  ISETP.GT.U32.AND P2, PT, R240, R24.reuse, PT ;  /* 0x00000018f000720c */ /* 0x080fe40003f44070 */
[----:B------:R-:W-:Y:S01]  /*4970*/  LOP3.LUT R8, R8, 0xfffdffff, RZ, 0xc0, !PT ;  /* 0xfffdffff08087812 */ /* 0x000fe200078ec0ff */
[----:B------:R-:W-:Y:S01]  /*4980*/  VIADD R241, R25, 0x41 ;  /* 0x0000004119f17836 */ /* 0x000fe20000000000 */
[----:B------:R0:W-:Y:S02]  /*4990*/  STL [R1+0x21c], R5 ;  /* 0x00021c0501007387 */ /* 0x0001e40000100800 */
[----:B------:R-:W-:Y:S02]  /*49a0*/  @P3 LOP3.LUT R8, R8, 0x20000, RZ, 0xfc, !PT ;  /* 0x0002000008083812 */ /* 0x000fe400078efcff */
[----:B------:R-:W-:Y:S01]  /*49b0*/  ISETP.GT.U32.AND P1, PT, R241, R24, PT ;  /* 0x00000018f100720c */ /* 0x000fe20003f24070 */
[----:B-----5:R-:W-:Y:S01]  /*49c0*/  STS.U16 [R0+UR7+0x8000], R42 ;  /* 0x0080002a00007988 */ /* 0x020fe20008000407 */
[----:B------:R-:W-:-:S02]  /*49d0*/  LOP3.LUT R8, R8, 0xffdfffff, RZ, 0xc0, !PT ;  /* 0xffdfffff08087812 */ /* 0x000fc400078ec0ff */
[----:B0-----:R-:W-:Y:S01]  /*49e0*/  LOP3.LUT R5, R0, 0x40, RZ, 0x3c, !PT ;  /* 0x0000004000057812 */ /* 0x001fe200078e3cff */
[----:B------:R-:W-:Y:S01]  /*49f0*/  STS.U16 [R0+UR7+0x8400], R31 ;  /* 0x0084001f00007988 */ /* 0x000fe20008000407 */
[----:B------:R-:W-:Y:S01]  /*4a00*/  VIADD R242, R25, 0x48 ;  /* 0x0000004819f27836 */ /* 0x000fe20000000000 */
[----:B------:R-:W-:Y:S02]  /*4a10*/  ISETP.GT.U32.AND P4, PT, R232, R237, PT ;  /* 0x000000ede800720c */ /* 0x000fe40003f84070 */
[----:B------:R-:W-:Y:S01]  /*4a20*/  STS.U16 [R0+UR7+0x8800], R34 ;  /* 0x0088002200007988 */ /* 0x000fe20008000407 */
[----:B------:R-:W-:-:S03]  /*4a30*/  @P2 LOP3.LUT R8, R8, 0x200000, RZ, 0xfc, !PT ;  /* 0x0020000008082812 */ /* 0x000fc600078efcff */
        /* <DEDUP_REMOVED lines=8> */
[----:B----4-:R-:W-:Y:S04]  /*4ac0*/  STS.U16 [R0+UR7+0xac00], R44 ;  /* 0x00ac002c00007988 */ /* 0x010fe80008000407 */
[----:B---3--:R-:W-:Y:S04]  /*4ad0*/  STS.U16 [R0+UR7+0xb000], R49 ;  /* 0x00b0003100007988 */ /* 0x008fe80008000407 */
[----:B------:R-:W-:Y:S04]  /*4ae0*/  STS.U16 [R0+UR7+0xb400], R50 ;  /* 0x00b4003200007988 */ /* 0x000fe80008000407 */
[----:B------:R-:W-:Y:S04]  /*4af0*/  STS.U16 [R0+UR7+0xb800], R51 ;  /* 0x00b8003300007988 */ /* 0x000fe80008000407 */
[----:B------:R-:W-:Y:S04]  /*4b00*/  STS.U16 [R0+UR7+0xbc00], R52 ;  /* 0x00bc003400007988 */ /* 0x000fe80008000407 */
[----:B------:R-:W-:Y:S04]  /*4b10*/  STS.U16 [R5+UR7+0x8200], R33 ;  /* 0x0082002105007988 */ /* 0x000fe80008000407 */
[----:B------:R-:W-:Y:S01]  /*4b20*/  STS.U16 [R5+UR7+0x8600], R26 ;  /* 0x0086001a05007988 */ /* 0x000fe20008000407 */
[----:B------:R-:W-:-:S03]  /*4b30*/  ISETP.GT.U32.AND P3, PT, R242, R24, PT ;  /* 0x00000018f200720c */ /* 0x000fc60003f64070 */
[----:B------:R-:W-:Y:S01]  /*4b40*/  STS.U16 [R5+UR7+0x8a00], R37 ;  /* 0x008a002505007988 */ /* 0x000fe20008000407 */
[----:B------:R-:W-:-:S03]  /*4b50*/  LOP3.LUT R8, R8, 0xff7fffff, RZ, 0xc0, !PT ;  /* 0xff7fffff08087812 */ /* 0x000fc600078ec0ff */
[----:B------:R-:W-:Y:S04]  /*4b60*/  STS.U16 [R5+UR7+0x8e00], R29 ;  /* 0x008e001d05007988 */ /* 0x000fe80008000407 */
[----:B------:R-:W-:Y:S01]  /*4b70*/  STS.U16 [R5+UR7+0x9200], R35 ;  /* 0x0092002305007988 */ /* 0x000fe20008000407 */
[----:B------:R-:W-:-:S03]  /*4b80*/  VIADD R243, R25, 0x49 ;  /* 0x0000004919f37836 */ /* 0x000fc60000000000 */
[----:B------:R-:W-:Y:S01]  /*4b90*/  STS.U16 [R5+UR7+0x9600], R32 ;  /* 0x0096002005007988 */ /* 0x000fe20008000407 */
[----:B------:R-:W-:-:S03]  /*4ba0*/  ISETP.GT.U32.AND P5, PT, R229, R230, PT ;  /* 0x000000e6e500720c */ /* 0x000fc60003fa4070 */
[----:B------:R-:W-:Y:S01]  /*4bb0*/  STS.U16 [R5+UR7+0x9a00], R39 ;  /* 0x009a002705007988 */ /* 0x000fe20008000407 */
[----:B------:R-:W-:-:S03]  /*4bc0*/  LOP3.LUT R3, R3, 0xfffffeff, RZ, 0xc0, !PT ;  /* 0xfffffeff03037812 */ /* 0x000fc600078ec0ff */
[----:B------:R-:W-:Y:S01]  /*4bd0*/  STS.U16 [R5+UR7+0x9e00], R38 ;  /* 0x009e002605007988 */ /* 0x000fe20008000407 */
[----:B------:R-:W-:-:S03]  /*4be0*/  @P1 LOP3.LUT R8, R8, 0x800000, RZ, 0xfc, !PT ;  /* 0x0080000008081812 */ /* 0x000fc600078efcff */
[----:B------:R-:W-:Y:S04]  /*4bf0*/  STS.U16 [R5+UR7+0xa200], R47 ;  /* 0x00a2002f05007988 */ /* 0x000fe80008000407 */
[----:B------:R-:W-:Y:S01]  /*4c00*/  STS.U16 [R5+UR7+0xa600], R48 ;  /* 0x00a6003005007988 */ /* 0x000fe20008000407 */
[----:B------:R-:W-:-:S03]  /*4c10*/  ISETP.GT.U32.AND P2, PT, R243, R24, PT ;  /* 0x00000018f300720c */ /* 0x000fc60003f44070 */
[----:B------:R-:W-:Y:S01]  /*4c20*/  STS.U16 [R5+UR7+0xaa00], R28 ;  /* 0x00aa001c05007988 */ /* 0x000fe20008000407 */
[----:B------:R-:W-:-:S03]  /*4c30*/  VIADD R245, R25, 0x51 ;  /* 0x0000005119f57836 */ /* 0x000fc60000000000 */
[----:B------:R-:W-:Y:S01]  /*4c40*/  STS.U16 [R5+UR7+0xae00], R53 ;  /* 0x00ae003505007988 */ /* 0x000fe20008000407 */
[----:B------:R-:W-:-:S03]  /*4c50*/  @P4 LOP3.LUT R3, R3, 0x100, RZ, 0xfc, !PT ;  /* 0x0000010003034812 */ /* 0x000fc600078efcff */
[----:B------:R-:W-:Y:S01]  /*4c60*/  STS.U16 [R5+UR7+0xb200], R54 ;  /* 0x00b2003605007988 */ /* 0x000fe20008000407 */
[----:B------:R-:W-:-:S03]  /*4c70*/  LOP3.LUT R8, R8, 0xfbffffff, RZ, 0xc0, !PT ;  /* 0xfbffffff08087812 */ /* 0x000fc600078ec0ff */
[----:B--2---:R-:W-:Y:S01]  /*4c80*/  STS.U16 [R5+UR7+0xb600], R55 ;  /* 0x00b6003705007988 */ /* 0x004fe20008000407 */
[----:B------:R-:W-:-:S03]  /*4c90*/  VIADD R244, R25, 0x50 ;  /* 0x0000005019f47836 */ /* 0x000fc60000000000 */
[----:B------:R-:W-:Y:S01]  /*4ca0*/  STS.U16 [R5+UR7+0xba00], R56 ;  /* 0x00ba003805007988 */ /* 0x000fe20008000407 */
[----:B------:R-:W-:-:S03]  /*4cb0*/  ISETP.GT.U32.AND P6, PT, R229, R237, PT ;  /* 0x000000ede500720c */ /* 0x000fc60003fc4070 */
[----:B------:R0:W-:Y:S01]  /*4cc0*/  STS.U16 [R5+UR7+0xbe00], R58 ;  /* 0x00be003a05007988 */ /* 0x0001e20008000407 */
[----:B------:R-:W-:Y:S01]  /*4cd0*/  LOP3.LUT R3, R3, 0xfffffdff, RZ, 0xc0, !PT ;  /* 0xfffffdff03037812 */ /* 0x000fe200078ec0ff */
[----:B------:R1:W-:Y:S06]  /*4ce0*/  MEMBAR.ALL.CTA ;  /* 0x0000000000007992 */ /* 0x0003ec0000008000 */
[----:B-1----:R-:W1:Y:S01]  /*4cf0*/  FENCE.VIEW.ASYNC.S ;  /* 0x00000000000073c6 */ /* 0x002e620000000000 */
[----:B------:R-:W-:Y:S01]  /*4d00*/  @P3 LOP3.LUT R8, R8, 0x4000000, RZ, 0xfc, !PT ;  /* 0x0400000008083812 */ /* 0x000fe200078efcff */
[----:B------:R-:W-:Y:S01]  /*4d10*/  VIADD R248, R25, 0x60 ;  /* 0x0000006019f87836 */ /* 0x000fe20000000000 */
[-C--:B------:R-:W-:Y:S01]  /*4d20*/  ISETP.GT.U32.AND P3, PT, R245, R24.reuse, PT ;  /* 0x00000018f500720c */ /* 0x080fe20003f64070 */
[----:B------:R-:W-:Y:S01]  /*4d30*/  VIADD R246, R25, 0x58 ;  /* 0x0000005819f67836 */ /* 0x000fe20000000000 */
[----:B------:R-:W-:-:S02]  /*4d40*/  ISETP.GT.U32.AND P1, PT, R244, R24, PT ;  /* 0x00000018f400720c */ /* 0x000fc40003f24070 */
[----:B------:R-:W-:Y:S02]  /*4d50*/  @P5 LOP3.LUT R3, R3, 0x200, RZ, 0xfc, !PT ;  /* 0x0000020003035812 */ /* 0x000fe400078efcff */
[----:B------:R-:W-:Y:S02]  /*4d60*/  LOP3.LUT R8, R8, 0xf7ffffff, RZ, 0xc0, !PT ;  /* 0xf7ffffff08087812 */ /* 0x000fe400078ec0ff */
[-C--:B------:R-:W-:Y:S02]  /*4d70*/  ISETP.GT.U32.AND P4, PT, R248, R24.reuse, PT ;  /* 0x00000018f800720c */ /* 0x080fe40003f84070 */
[----:B------:R-:W-:Y:S02]  /*4d80*/  LOP3.LUT R3, R3, 0xfffffbff, RZ, 0xc0, !PT ;  /* 0xfffffbff03037812 */ /* 0x000fe400078ec0ff */
[----:B------:R-:W-:Y:S01]  /*4d90*/  @P2 LOP3.LUT R8, R8, 0x8000000, RZ, 0xfc, !PT ;  /* 0x0800000008082812 */ /* 0x000fe200078efcff */
[----:B------:R-:W-:Y:S01]  /*4da0*/  VIADD R249, R25, 0x61 ;  /* 0x0000006119f97836 */ /* 0x000fe20000000000 */
[----:B------:R-:W-:-:S02]  /*4db0*/  ISETP.GT.U32.AND P2, PT, R246, R24, PT ;  /* 0x00000018f600720c */ /* 0x000fc40003f44070 */
[----:B------:R-:W-:Y:S01]  /*4dc0*/  LOP3.LUT R7, R7, 0xfffffffd, RZ, 0xc0, !PT ;  /* 0xfffffffd07077812 */ /* 0x000fe200078ec0ff */
[----:B------:R-:W-:Y:S01]  /*4dd0*/  VIADD R247, R25, 0x59 ;  /* 0x0000005919f77836 */ /* 0x000fe20000000000 */
[----:B------:R-:W-:Y:S02]  /*4de0*/  @P6 LOP3.LUT R3, R3, 0x400, RZ, 0xfc, !PT ;  /* 0x0000040003036812 */ /* 0x000fe400078efcff */
[----:B------:R-:W-:Y:S02]  /*4df0*/  LOP3.LUT R8, R8, 0x7fffffff, RZ, 0xc0, !PT ;  /* 0x7fffffff08087812 */ /* 0x000fe400078ec0ff */
[----:B------:R-:W-:Y:S02]  /*4e00*/  @P3 LOP3.LUT R7, R7, 0x2, RZ, 0xfc, !PT ;  /* 0x0000000207073812 */ /* 0x000fe400078efcff */
[----:B------:R-:W-:Y:S02]  /*4e10*/  ISETP.GT.U32.AND P3, PT, R249, R24, PT ;  /* 0x00000018f900720c */ /* 0x000fe40003f64070 */
[----:B------:R-:W-:-:S02]  /*4e20*/  @P1 LOP3.LUT R8, R8, 0x80000000, RZ, 0xfc, !PT ;  /* 0x8000000008081812 */ /* 0x000fc400078efcff */
[----:B------:R-:W-:Y:S01]  /*4e30*/  LOP3.LUT R3, R3, 0xfff7ffff, RZ, 0xc0, !PT ;  /* 0xfff7ffff03037812 */ /* 0x000fe200078ec0ff */
[----:B------:R-:W-:Y:S01]  /*4e40*/  VIADD R250, R25, 0x68 ;  /* 0x0000006819fa7836 */ /* 0x000fe20000000000 */
[-C--:B------:R-:W-:Y:S02]  /*4e50*/  ISETP.GT.U32.AND P1, PT, R247, R24.reuse, PT ;  /* 0x00000018f700720c */ /* 0x080fe40003f24070 */
[----:B------:R-:W-:Y:S02]  /*4e60*/  LOP3.LUT R7, R7, 0xfffffff7, RZ, 0xc0, !PT ;  /* 0xfffffff707077812 */ /* 0x000fe400078ec0ff */
[----:B------:R-:W-:Y:S02]  /*4e70*/  @P4 LOP3.LUT R3, R3, 0x80000, RZ, 0xfc, !PT ;  /* 0x0008000003034812 */ /* 0x000fe400078efcff */
[----:B------:R-:W-:Y:S02]  /*4e80*/  @P2 LOP3.LUT R7, R7, 0x8, RZ, 0xfc, !PT ;  /* 0x0000000807072812 */ /* 0x000fe400078efcff */
[----:B------:R-:W-:-:S02]  /*4e90*/  ISETP.GT.U32.AND P2, PT, R250, R24, PT ;  /* 0x00000018fa00720c */ /* 0x000fc40003f44070 */
[----:B------:R-:W-:Y:S01]  /*4ea0*/  LOP3.LUT R3, R3, 0xffefffff, RZ, 0xc0, !PT ;  /* 0xffefffff03037812 */ /* 0x000fe200078ec0ff */
[----:B------:R-:W-:Y:S01]  /*4eb0*/  VIADD R251, R25, 0x69 ;  /* 0x0000006919fb7836 */ /* 0x000fe20000000000 */
[----:B------:R-:W-:Y:S02]  /*4ec0*/  LOP3.LUT R7, R7, 0xffffffef, RZ, 0xc0, !PT ;  /* 0xffffffef07077812 */ /* 0x000fe400078ec0ff */
[----:B------:R-:W-:Y:S01]  /*4ed0*/  @P3 LOP3.LUT R3, R3, 0x100000, RZ, 0xfc, !PT ;  /* 0x0010000003033812 */ /* 0x000fe200078efcff */
[----:B------:R-:W-:Y:S01]  /*4ee0*/  USHF.L.U32 UR8, UR12, 0x7, URZ ;  /* 0x000000070c087899 */ /* 0x000fe2000800063f */
[----:B------:R-:W-:Y:S02]  /*4ef0*/  @P1 LOP3.LUT R7, R7, 0x10, RZ, 0xfc, !PT ;  /* 0x0000001007071812 */ /* 0x000fe400078efcff */
[----:B------:R-:W-:Y:S02]  /*4f00*/  ISETP.GT.U32.AND P1, PT, R251, R24, PT ;  /* 0x00000018fb00720c */ /* 0x000fe40003f24070 */
[----:B------:R-:W-:Y:S01]  /*4f10*/  LOP3.LUT R3, R3, 0xffdfffff, RZ, 0xc0, !PT ;  /* 0xffdfffff03037812 */ /* 0x000fe200078ec0ff */
[----:B------:R-:W-:-:S03]  /*4f20*/  ULOP3.LUT UR8, UR8, 0x200, URZ, 0xc0, !UPT ;  /* 0x0000020008087892 */ /* 0x000fc6000f8ec03f */
[----:B------:R-:W-:Y:S01]  /*4f30*/  @P2 LOP3.LUT R3, R3, 0x200000, RZ, 0xfc, !PT ;  /* 0x0020000003032812 */ /* 0x000fe200078efcff */
[----:B------:R2:W-:Y:S01]  /*4f40*/  STL [R1+0x220], R0 ;  /* 0x0002200001007387 */ /* 0x0005e20000100800 */
[----:B------:R-:W-:Y:S01]  /*4f50*/  ULEA.HI UR8, UR7, UR8, URZ, 0x1c ;  /* 0x0000000807087291 */ /* 0x000fe2000f8fe03f */
[----:B------:R-:W-:Y:S01]  /*4f60*/  VIADD R252, R25, 0x70 ;  /* 0x0000007019fc7836 */ /* 0x000fe20000000000 */
[----:B------:R-:W-:Y:S01]  /*4f70*/  LOP3.LUT R3, R3, 0xffbfffff, RZ, 0xc0, !PT ;  /* 0xffbfffff03037812 */ /* 0x000fe200078ec0ff */
[C---:B------:R-:W-:Y:S02]  /*4f80*/  VIADD R6, R25.reuse, 0x71 ;  /* 0x0000007119067836 */ /* 0x040fe40000000000 */
[C---:B0-----:R-:W-:Y:S01]  /*4f90*/  VIADD R5, R25.reuse, 0x78 ;  /* 0x0000007819057836 */ /* 0x041fe20000000000 */
[----:B------:R-:W-:Y:S01]  /*4fa0*/  ULOP3.LUT UR32, UR8, 0x3fff, URZ, 0xc0, !UPT ;  /* 0x00003fff08207892 */ /* 0x000fe2000f8ec03f */
[----:B--2---:R-:W-:Y:S01]  /*4fb0*/  VIADD R0, R25, 0x79 ;  /* 0x0000007919007836 */ /* 0x004fe20000000000 */
[----:B------:R-:W-:-:S02]  /*4fc0*/  @P1 LOP3.LUT R3, R3, 0x400000, RZ, 0xfc, !PT ;  /* 0x0040000003031812 */ /* 0x000fc400078efcff */
[-C--:B------:R-:W-:Y:S02]  /*4fd0*/  ISETP.GT.U32.AND P2, PT, R252, R24.reuse, PT ;  /* 0x00000018fc00720c */ /* 0x080fe40003f44070 */
[-C--:B------:R-:W-:Y:S02]  /*4fe0*/  ISETP.GT.U32.AND P1, PT, R6, R24.reuse, PT ;  /* 0x000000180600720c */ /* 0x080fe40003f24070 */
[-C--:B------:R-:W-:Y:S02]  /*4ff0*/  ISETP.GT.U32.AND P6, PT, R5, R24.reuse, PT ;  /* 0x000000180500720c */ /* 0x080fe40003fc4070 */
[----:B------:R-:W-:Y:S01]  /*5000*/  ISETP.GT.U32.AND P5, PT, R0, R24, PT ;  /* 0x000000180000720c */ /* 0x000fe20003fa4070 */
[----:B-1----:R-:W-:Y:S06]  /*5010*/  BAR.SYNC.DEFER_BLOCKING 0x0 ;  /* 0x0000000000007b1d */ /* 0x002fec0000010000 */
[----:B------:R-:W-:Y:S01]  /*5020*/  UMOV UR33, 0x40000040 ;  /* 0x4000004000217882 */ /* 0x000fe20000000000 */
[----:B------:R-:W-:-:S06]  /*5030*/  WARPGROUP.ARRIVE ;  /* 0x00000000000079c5 */ /* 0x000fcc0000000000 */
[----:B------:R-:W-:Y:S01]  /*5040*/  HGMMA.64x128x16.F32.BF16 R88, gdesc[UR32].tnspA, RZ, !UPT ;  /* 0x21e00000205879f0 */ /* 0x000fe2000c7018ff */
[----:B------:R-:W-:Y:S01]  /*5050*/  UIADD3 UR36, UP0, UR32, 0x80, URZ ;  /* 0x0000008020247890 */ /* 0x000fe2000ff1e03f */
[----:B------:R-:W-:-:S03]  /*5060*/  UMOV UR8, URZ ;  /* 0x0000003f00087c82 */ /* 0x000fc60008000000 */
[----:B------:R-:W-:-:S04]  /*5070*/  UIADD3.X UR37, UR8, 0x40000040, URZ, UP0, !UPT ;  /* 0x4000004008257890 */ /* 0x000fc800087fe43f */
[----:B------:R-:W-:-:S05]  /*5080*/  UIADD3.64 UR16, UR36, 0x80, URZ ;  /* 0x0000008024107897 */ /* 0x000fca000fffe03f */
[----:B------:R-:W-:Y:S01]  /*5090*/  HGMMA.64x128x16.F32.BF16 R88, gdesc[UR36].tnspA, R88 ;  /* 0x21e00000245879f0 */ /* 0x000fe20008701858 */
[----:B------:R-:W-:Y:S02]  /*50a0*/  UIADD3.64 UR8, UR36, 0x100, URZ ;  /* 0x0000010024087897 */ /* 0x000fe4000fffe03f */
[----:B------:R-:W-:-:S09]  /*50b0*/  UIADD3.64 UR32, UR36, 0x380, URZ ;  /* 0x0000038024207897 */ /* 0x000fd2000fffe03f */
[----:B------:R-:W-:Y:S01]  /*50c0*/  HGMMA.64x128x16.F32.BF16 R88, gdesc[UR16].tnspA, R88 ;  /* 0x21e00000105879f0 */ /* 0x000fe20008701858 */
[----:B------:R-:W-:-:S11]  /*50d0*/  UIADD3.64 UR40, UR36, 0x400, URZ ;  /* 0x0000040024287897 */ /* 0x000fd6000fffe03f */
[----:B------:R-:W-:-:S12]  /*50e0*/  HGMMA.64x128x16.F32.BF16 R88, gdesc[UR8].tnspA, R88 ;  /* 0x21e00000085879f0 */ /* 0x000fd80008701858 */
[----:B------:R-:W-:Y:S01]  /*50f0*/  HGMMA.64x128x16.F32.BF16 R24, gdesc[UR32].tnspA, RZ, !UPT ;  /* 0x21e00000201879f0 */ /* 0x000fe2000c7018ff */
[----:B------:R-:W-:Y:S01]  /*5100*/  UMOV UR42, UR38 ;  /* 0x00000026002a7c82 */ /* 0x000fe20008000000 */
[----:B------:R-:W-:Y:S01]  /*5110*/  UMOV UR43, UR39 ;  /* 0x00000027002b7c82 */ /* 0x000fe20008000000 */
[----:B------:R-:W-:-:S09]  /*5120*/  UIADD3.64 UR16, UR36, 0x480, URZ ;  /* 0x0000048024107897 */ /* 0x000fd2000fffe03f */
[----:B------:R-:W-:Y:S01]  /*5130*/  HGMMA.64x128x16.F32.BF16 R24, gdesc[UR40].tnspA, R24 ;  /* 0x21e00000281879f0 */ /* 0x000fe20008701818 */
[----:B------:R-:W-:-:S11]  /*5140*/  UIADD3.64 UR8, UR36, 0x500, URZ ;  /* 0x0000050024087897 */ /* 0x000fd6000fffe03f */
[----:B------:R-:W-:-:S12]  /*5150*/  HGMMA.64x128x16.F32.BF16 R24, gdesc[UR16].tnspA, R24 ;  /* 0x21e00000101879f0 */ /* 0x000fd80008701818 */
[----:B------:R-:W-:Y:S01]  /*5160*/  HGMMA.64x128x16.F32.BF16 R24, gdesc[UR8].tnspA, R24, gsb0 ;  /* 0x21e00000081879f0 */ /* 0x000fe20008001818 */
[----:B------:R-:W-:-:S04]  /*5170*/  LOP3.LUT R3, R3, 0xff7fffff, RZ, 0xc0, !PT ;  /* 0xff7fffff03037812 */ /* 0x000fc800078ec0ff */
[----:B------:R-:W-:-:S04]  /*5180*/  @P6 LOP3.LUT R3, R3, 0x800000, RZ, 0xfc, !PT ;  /* 0x0080000003036812 */ /* 0x000fc800078efcff */
[----:B------:R-:W-:-:S04]  /*5190*/  LOP3.LUT R3, R3, 0xfeffffff, RZ, 0xc0, !PT ;  /* 0xfeffffff03037812 */ /* 0x000fc800078ec0ff */
[----:B------:R-:W-:Y:S02]  /*51a0*/  @P5 LOP3.LUT R3, R3, 0x1000000, RZ, 0xfc, !PT ;  /* 0x0100000003035812 */ /* 0x000fe400078efcff */
[----:B------:R-:W-:Y:S02]  /*51b0*/  LOP3.LUT P5, RZ, R8, 0x8000, RZ, 0xc0, !PT ;  /* 0x0000800008ff7812 */ /* 0x000fe400078ac0ff */
[----:B------:R-:W-:Y:S01]  /*51c0*/  LOP3.LUT R3, R3, 0xfdffffff, RZ, 0xc0, !PT ;  /* 0xfdffffff03037812 */ /* 0x000fe200078ec0ff */
[----:B------:R-:W-:Y:S02]  /*51d0*/  WARPGROUP.DEPBAR.LE gsb0, 0x0 ;  /* 0x00008000000079c5 */ /* 0x000fe40000010000 */
[----:B------:R-:W-:Y:S01]  /*51e0*/  FMUL R91, R91, UR13 ;  /* 0x0000000d5b5b7c20 */ /* 0x000fe20008400000 */
[----:B------:R-:W-:Y:S01]  /*51f0*/  FMUL R88, R88, UR13 ;  /* 0x0000000d58587c20 */ /* 0x000fe20008400000 */
[----:B------:R-:W-:Y:S01]  /*5200*/  FMUL R228, R94, UR13 ;  /* 0x0000000d5ee47c20 */ /* 0x000fe20008400000 */
[----:B------:R-:W-:-:S02]  /*5210*/  FMUL R227, R95, UR13 ;  /* 0x0000000d5fe37c20 */ /* 0x000fc40008400000 */
[----:B------:R-:W-:Y:S02]  /*5220*/  FSEL R91, R91, -INF , !P0 ;  /* 0xff8000005b5b7808 */ /* 0x000fe40004000000 */
[----:B------:R-:W-:Y:S01]  /*5230*/  LOP3.LUT P0, RZ, R222, 0x1, RZ, 0xc0, !PT ;  /* 0x00000001deff7812 */ /* 0x000fe2000780c0ff */
[----:B------:R-:W-:Y:S01]  /*5240*/  FMUL R95, R97, UR13 ;  /* 0x0000000d615f7c20 */ /* 0x000fe20008400000 */
[----:B------:R-:W-:Y:S01]  /*5250*/  FMUL R97, R101, UR13 ;  /* 0x0000000d65617c20 */ /* 0x000fe20008400000 */
[----:B------:R-:W-:Y:S01]  /*5260*/  FMUL R101, R107, UR13 ;  /* 0x0000000d6b657c20 */ /* 0x000fe20008400000 */
[----:B------:R-:W-:Y:S02]  /*5270*/  FSEL R88, R88, -INF , !P0 ;  /* 0xff80000058587808 */ /* 0x000fe40004000000 */
[----:B------:R-:W-:Y:S02]  /*5280*/  FSEL R228, R228, -INF , !P0 ;  /* 0xff800000e4e47808 */ /* 0x000fe40004000000 */
[----:B------:R-:W-:Y:S01]  /*5290*/  LOP3.LUT P0, RZ, R8, 0x10, RZ, 0xc0, !PT ;  /* 0x0000001008ff7812 */ /* 0x000fe2000780c0ff */
[----:B------:R-:W-:-:S03]  /*52a0*/  FMUL R222, R103, UR13 ;  /* 0x0000000d67de7c20 */ /* 0x000fc60008400000 */
[----:B------:R-:W-:Y:S02]  /*52b0*/  FSEL R101, R101, -INF , !P0 ;  /* 0xff80000065657808 */ /* 0x000fe40004000000 */
[----:B------:R-:W-:Y:S01]  /*52c0*/  ISETP.GT.U32.AND P0, PT, R238, R2, PT ;  /* 0x00000002ee00720c */ /* 0x000fe20003f04070 */
[----:B------:R-:W-:-:S03]  /*52d0*/  FMUL R103, R109, UR13 ;  /* 0x0000000d6d677c20 */ /* 0x000fc60008400000 */
[----:B------:R-:W-:Y:S01]  /*52e0*/  ISETP.GT.U32.AND.EX P0, PT, R220, RZ, PT, P0 ;  /* 0x000000ffdc00720c */ /* 0x000fe20003f04100 */
[----:B------:R-:W-:-:S03]  /*52f0*/  FMUL R225, R99, UR13 ;  /* 0x0000000d63e17c20 */ /* 0x000fc60008400000 */
[----:B------:R-:W-:Y:S02]  /*5300*/  FSEL R103, R103, -INF , !P0 ;  /* 0xff80000067677808 */ /* 0x000fe40004000000 */
[----:B------:R-:W-:Y:S01]  /*5310*/  LOP3.LUT P0, RZ, R8, 0x40, RZ, 0xc0, !PT ;  /* 0x0000004008ff7812 */ /* 0x000fe2000780c0ff */
[----:B------:R-:W-:Y:S01]  /*5320*/  FMUL R99, R105, UR13 ;  /* 0x0000000d69637c20 */ /* 0x000fe20008400000 */
[----:B------:R-:W-:Y:S02]  /*5330*/  FMUL R105, R111, UR13 ;  /* 0x0000000d6f697c20 */ /* 0x000fe40008400000 */
[----:B------:R-:W-:Y:S01]  /*5340*/  ISETP.GT.U32.AND.EX P0, PT, R220, RZ, PT, P0 ;  /* 0x000000ffdc00720c */ /* 0x000fe20003f04100 */
[----:B------:R-:W-:Y:S01]  /*5350*/  FMUL R94, R96, UR13 ;  /* 0x0000000d605e7c20 */ /* 0x000fe20008400000 */
[----:B------:R-:W-:Y:S02]  /*5360*/  FMUL R96, R100, UR13 ;  /* 0x0000000d64607c20 */ /* 0x000fe40008400000 */
[----:B------:R-:W-:-:S02]  /*5370*/  FSEL R105, R105, -INF , !P0 ;  /* 0xff80000069697808 */ /* 0x000fc40004000000 */
[----:B------:R-:W-:Y:S01]  /*5380*/  ISETP.GT.U32.AND P0, PT, R234, R2, PT ;  /* 0x00000002ea00720c */ /* 0x000fe20003f04070 */
[----:B------:R-:W-:Y:S01]  /*5390*/  FMUL R100, R106, UR13 ;  /* 0x0000000d6a647c20 */ /* 0x000fe20008400000 */
[----:B------:R-:W-:Y:S02]  /*53a0*/  FMUL R106, R112, UR13 ;  /* 0x0000000d706a7c20 */ /* 0x000fe40008400000 */
[----:B------:R-:W-:-:S04]  /*53b0*/  ISETP.GT.U32.AND.EX P0, PT, R219, RZ, PT, P0 ;  /* 0x000000ffdb00720c */ /* 0x000fc80003f04100 */
        /* <DEDUP_REMOVED lines=9> */
[----:B------:R-:W-:-:S04]  /*5450*/  ISETP.GT.U32.AND.EX P0, PT, R219, RZ, PT, P0 ;  /* 0x000000ffdb00720c */ /* 0x000fc80003f04100 */
[----:B------:R-:W-:Y:S02]  /*5460*/  FSEL R108, R108, -INF , !P0 ;  /* 0xff8000006c6c7808 */ /* 0x000fe40004000000 */
[----:B------:R-:W-:Y:S01]  /*5470*/  LOP3.LUT P0, RZ, R8, 0x1000, RZ, 0xc0, !PT ;  /* 0x0000100008ff7812 */ /* 0x000fe2000780c0ff */
[----:B------:R-:W-:-:S03]  /*5480*/  FMUL R109, R115, UR13 ;  /* 0x0000000d736d7c20 */ /* 0x000fc60008400000 */
[----:B------:R-:W-:Y:S01]  /*5490*/  ISETP.GT.U32.AND.EX P0, PT, R218, RZ, PT, P0 ;  /* 0x000000ffda00720c */ /* 0x000fe20003f04100 */
[----:B------:R-:W-:Y:S01]  /*54a0*/  FMUL R226, R98, UR13 ;  /* 0x0000000d62e27c20 */ /* 0x000fe20008400000 */
[----:B------:R-:W-:Y:S02]  /*54b0*/  FMUL R98, R104, UR13 ;  /* 0x0000000d68627c20 */ /* 0x000fe40008400000 */
[----:B------:R-:W-:Y:S02]  /*54c0*/  FSEL R109, R109, -INF , !P0 ;  /* 0xff8000006d6d7808 */ /* 0x000fe40004000000 */
[----:B------:R-:W-:Y:S01]  /*54d0*/  ISETP.GT.U32.AND P0, PT, R229, R2, PT ;  /* 0x00000002e500720c */ /* 0x000fe20003f04070 */
[----:B------:R-:W-:Y:S01]  /*54e0*/  FMUL R104, R110, UR13 ;  /* 0x0000000d6e687c20 */ /* 0x000fe20008400000 */
[----:B------:R-:W-:Y:S02]  /*54f0*/  FMUL R110, R116, UR13 ;  /* 0x0000000d746e7c20 */ /* 0x000fe40008400000 */
[----:B------:R-:W-:-:S04]  /*5500*/  ISETP.GT.U32.AND.EX P0, PT, R217, RZ, PT, P0 ;  /* 0x000000ffd900720c */ /* 0x000fc80003f04100 */
[----:B------:R-:W-:Y:S02]  /*5510*/  FSEL R110, R110, -INF , !P0 ;  /* 0xff8000006e6e7808 */ /* 0x000fe40004000000 */
[----:B------:R-:W-:Y:S01]  /*5520*/  ISETP.GT.U32.AND P0, PT, R239, R2, PT ;  /* 0x00000002ef00720c */ /* 0x000fe20003f04070 */
[----:B------:R-:W-:-:S03]  /*5530*/  FMUL R111, R117, UR13 ;  /* 0x0000000d756f7c20 */ /* 0x000fc60008400000 */
[----:B------:R-:W-:-:S04]  /*5540*/  ISETP.GT.U32.AND.EX P0, PT, R216, RZ, PT, P0 ;  /* 0x000000ffd800720c */ /* 0x000fc80003f04100 */
[----:B------:R-:W-:Y:S02]  /*5550*/  FSEL R111, R111, -INF , !P0 ;  /* 0xff8000006f6f7808 */ /* 0x000fe40004000000 */
[----:B------:R-:W-:Y:S01]  /*5560*/  LOP3.LUT P0, RZ, R8, 0x10000, RZ, 0xc0, !PT ;  /* 0x0001000008ff7812 */ /* 0x000fe2000780c0ff */
[----:B------:R-:W-:-:S03]  /*5570*/  FMUL R112, R118, UR13 ;  /* 0x0000000d76707c20 */ /* 0x000fc60008400000 */
[----:B------:R-:W-:-:S04]  /*5580*/  ISETP.GT.U32.AND.EX P0, PT, R217, RZ, PT, P0 ;  /* 0x000000ffd900720c */ /* 0x000fc80003f04100 */
[----:B------:R-:W-:Y:S02]  /*5590*/  FSEL R112, R112, -INF , !P0 ;  /* 0xff80000070707808 */ /* 0x000fe40004000000 */
[----:B------:R-:W-:Y:S01]  /*55a0*/  LOP3.LUT P0, RZ, R8, 0x20000, RZ, 0xc0, !PT ;  /* 0x0002000008ff7812 */ /* 0x000fe2000780c0ff */
[----:B------:R-:W-:-:S03]  /*55b0*/  FMUL R113, R119, UR13 ;  /* 0x0000000d77717c20 */ /* 0x000fc60008400000 */
[----:B------:R-:W-:-:S04]  /*55c0*/  ISETP.GT.U32.AND.EX P0, PT, R216, RZ, PT, P0 ;  /* 0x000000ffd800720c */ /* 0x000fc80003f04100 */
[----:B------:R-:W-:Y:S02]  /*55d0*/  FSEL R113, R113, -INF , !P0 ;  /* 0xff80000071717808 */ /* 0x000fe40004000000 */
[----:B------:R-:W-:Y:S01]  /*55e0*/  ISETP.GT.U32.AND P0, PT, R240, R2, PT ;  /* 0x00000002f000720c */ /* 0x000fe20003f04070 */
[----:B------:R-:W-:-:S03]  /*55f0*/  FMUL R114, R120, UR13 ;  /* 0x0000000d78727c20 */ /* 0x000fc60008400000 */
[----:B------:R-:W-:Y:S02]  /*5600*/  ISETP.GT.U32.AND.EX P0, PT, R23, RZ, PT, P0 ;  /* 0x000000ff1700720c */ /* 0x000fe40003f04100 */
[----:B------:R-:W-:Y:S02]  /*5610*/  @P5 LOP3.LUT R3, R3, 0x2000000, RZ, 0xfc, !PT ;  /* 0x0200000003035812 */ /* 0x000fe400078efcff */
[----:B------:R-:W-:Y:S02]  /*5620*/  LOP3.LUT P5, RZ, R8, 0x40000, RZ, 0xc0, !PT ;  /* 0x0004000008ff7812 */ /* 0x000fe400078ac0ff */
[----:B------:R-:W-:Y:S02]  /*5630*/  FSEL R114, R114, -INF , !P0 ;  /* 0xff80000072727808 */ /* 0x000fe40004000000 */
[----:B------:R-:W-:Y:S01]  /*5640*/  ISETP.GT.U32.AND P0, PT, R241, R2, PT ;  /* 0x00000002f100720c */ /* 0x000fe20003f04070 */
[----:B------:R-:W-:-:S03]  /*5650*/  FMUL R115, R121, UR13 ;  /* 0x0000000d79737c20 */ /* 0x000fc60008400000 */
[----:B------:R-:W-:Y:S02]  /*5660*/  ISETP.GT.U32.AND.EX P0, PT, R22, RZ, PT, P0 ;  /* 0x000000ff1600720c */ /* 0x000fe40003f04100 */
[----:B------:R-:W-:Y:S02]  /*5670*/  LOP3.LUT R3, R3, 0xfbffffff, RZ, 0xc0, !PT ;  /* 0xfbffffff03037812 */ /* 0x000fe400078ec0ff */
[----:B------:R-:W-:Y:S02]  /*5680*/  FSEL R115, R115, -INF , !P0 ;  /* 0xff80000073737808 */ /* 0x000fe40004000000 */
[----:B------:R-:W-:Y:S01]  /*5690*/  LOP3.LUT P0, RZ, R8, 0x200000, RZ, 0xc0, !PT ;  /* 0x0020000008ff7812 */ /* 0x000fe2000780c0ff */
[----:B------:R-:W-:Y:S01]  /*56a0*/  FMUL R116, R122, UR13 ;  /* 0x0000000d7a747c20 */ /* 0x000fe20008400000 */
[----:B------:R-:W-:Y:S02]  /*56b0*/  @P5 LOP3.LUT R3, R3, 0x4000000, RZ, 0xfc, !PT ;  /* 0x0400000003035812 */ /* 0x000fe400078efcff */
[----:B------:R-:W-:-:S02]  /*56c0*/  LOP3.LUT P5, RZ, R8, 0x80000, RZ, 0xc0, !PT ;  /* 0x0008000008ff7812 */ /* 0x000fc400078ac0ff */
[----:B------:R-:W-:-:S04]  /*56d0*/  ISETP.GT.U32.AND.EX P0, PT, R23, RZ, PT, P0 ;  /* 0x000000ff1700720c */ /* 0x000fc80003f04100 */
[----:B------:R-:W-:Y:S02]  /*56e0*/  FSEL R116, R116, -INF , !P0 ;  /* 0xff80000074747808 */ /* 0x000fe40004000000 */
[----:B------:R-:W-:Y:S01]  /*56f0*/  LOP3.LUT P0, RZ, R8, 0x800000, RZ, 0xc0, !PT ;  /* 0x0080000008ff7812 */ /* 0x000fe2000780c0ff */
[----:B------:R-:W-:Y:S01]  /*5700*/  FMUL R117, R123, UR13 ;  /* 0x0000000d7b757c20 */ /* 0x000fe20008400000 */
[----:B------:R-:W-:Y:S02]  /*5710*/  LOP3.LUT R3, R3, 0xf7ffffff, RZ, 0xc0, !PT ;  /* 0xf7ffffff03037812 */ /* 0x000fe400078ec0ff */
[----:B------:R-:W-:Y:S02]  /*5720*/  ISETP.GT.U32.AND.EX P0, PT, R22, RZ, PT, P0 ;  /* 0x000000ff1600720c */ /* 0x000fe40003f04100 */
[----:B------:R-:W-:Y:S02]  /*5730*/  @P5 LOP3.LUT R3, R3, 0x8000000, RZ, 0xfc, !PT ;  /* 0x0800000003035812 */ /* 0x000fe400078efcff */
[----:B------:R-:W-:-:S02]  /*5740*/  FSEL R117, R117, -INF , !P0 ;  /* 0xff80000075757808 */ /* 0x000fc40004000000 */
[----:B------:R-:W-:Y:S02]  /*5750*/  LOP3.LUT P5, RZ, R8, 0x100000, RZ, 0xc0, !PT ;  /* 0x0010000008ff7812 */ /* 0x000fe400078ac0ff */
[----:B------:R-:W-:Y:S01]  /*5760*/  ISETP.GT.U32.AND P0, PT, R242, R2, PT ;  /* 0x00000002f200720c */ /* 0x000fe20003f04070 */
[----:B------:R-:W-:-:S03]  /*5770*/  FMUL R118, R124, UR13 ;  /* 0x0000000d7c767c20 */ /* 0x000fc60008400000 */
[----:B------:R-:W-:Y:S02]  /*5780*/  ISETP.GT.U32.AND.EX P0, PT, R21, RZ, PT, P0 ;  /* 0x000000ff1500720c */ /* 0x000fe40003f04100 */
[----:B------:R-:W-:Y:S02]  /*5790*/  LOP3.LUT R3, R3, 0xefffffff, RZ, 0xc0, !PT ;  /* 0xefffffff03037812 */ /* 0x000fe400078ec0ff */
[----:B------:R-:W-:Y:S02]  /*57a0*/  FSEL R118, R118, -INF , !P0 ;  /* 0xff80000076767808 */ /* 0x000fe40004000000 */
[----:B------:R-:W-:Y:S01]  /*57b0*/  ISETP.GT.U32.AND P0, PT, R243, R2, PT ;  /* 0x00000002f300720c */ /* 0x000fe20003f04070 */
[----:B------:R-:W-:Y:S01]  /*57c0*/  FMUL R119, R125, UR13 ;  /* 0x0000000d7d777c20 */ /* 0x000fe20008400000 */
[----:B------:R-:W-:Y:S02]  /*57d0*/  @P5 LOP3.LUT R3, R3, 0x10000000, RZ, 0xfc, !PT ;  /* 0x1000000003035812 */ /* 0x000fe400078efcff */
[----:B------:R-:W-:-:S02]  /*57e0*/  ISETP.GT.U32.AND.EX P0, PT, R20, RZ, PT, P0 ;  /* 0x000000ff1400720c */ /* 0x000fc40003f04100 */
[C---:B------:R-:W-:Y:S02]  /*57f0*/  LOP3.LUT P5, RZ, R8.reuse, 0x400000, RZ, 0xc0, !PT ;  /* 0x0040000008ff7812 */ /* 0x040fe400078ac0ff */
[----:B------:R-:W-:Y:S02]  /*5800*/  FSEL R119, R119, -INF , !P0 ;  /* 0xff80000077777808 */ /* 0x000fe40004000000 */
[----:B------:R-:W-:Y:S01]  /*5810*/  LOP3.LUT P0, RZ, R8, 0x4000000, RZ, 0xc0, !PT ;  /* 0x0400000008ff7812 */ /* 0x000fe2000780c0ff */
[----:B------:R-:W-:Y:S01]  /*5820*/  FMUL R120, R126, UR13 ;  /* 0x0000000d7e787c20 */ /* 0x000fe20008400000 */
[----:B------:R-:W-:Y:S02]  /*5830*/  LOP3.LUT R3, R3, 0xdfffffff, RZ, 0xc0, !PT ;  /* 0xdfffffff03037812 */ /* 0x000fe400078ec0ff */
[----:B------:R-:W-:-:S04]  /*5840*/  ISETP.GT.U32.AND.EX P0, PT, R21, RZ, PT, P0 ;  /* 0x000000ff1500720c */ /* 0x000fc80003f04100 */
[----:B------:R-:W-:Y:S02]  /*5850*/  FSEL R120, R120, -INF , !P0 ;  /* 0xff80000078787808 */ /* 0x000fe40004000000 */
[----:B------:R-:W-:Y:S02]  /*5860*/  @P5 LOP3.LUT R3, R3, 0x20000000, RZ, 0xfc, !PT ;  /* 0x2000000003035812 */ /* 0x000fe400078efcff */
[C---:B------:R-:W-:Y:S02]  /*5870*/  LOP3.LUT P0, RZ, R8.reuse, 0x8000000, RZ, 0xc0, !PT ;  /* 0x0800000008ff7812 */ /* 0x040fe4000780c0ff */
[----:B------:R-:W-:Y:S01]  /*5880*/  LOP3.LUT P5, RZ, R8, 0x1000000, RZ, 0xc0, !PT ;  /* 0x0100000008ff7812 */ /* 0x000fe200078ac0ff */
[----:B------:R-:W-:Y:S01]  /*5890*/  FMUL R121, R127, UR13 ;  /* 0x0000000d7f797c20 */ /* 0x000fe20008400000 */
[----:B------:R-:W-:Y:S02]  /*58a0*/  ISETP.GT.U32.AND.EX P0, PT, R20, RZ, PT, P0 ;  /* 0x000000ff1400720c */ /* 0x000fe40003f04100 */
[----:B------:R-:W-:-:S02]  /*58b0*/  LOP3.LUT R7, R7, 0xfffffdff, RZ, 0xc0, !PT ;  /* 0xfffffdff07077812 */ /* 0x000fc400078ec0ff */
[----:B------:R-:W-:Y:S02]  /*58c0*/  FSEL R121, R121, -INF , !P0 ;  /* 0xff80000079797808 */ /* 0x000fe40004000000 */
[----:B------:R-:W-:Y:S02]  /*58d0*/  ISETP.GT.U32.AND P0, PT, R244, R2, PT ;  /* 0x00000002f400720c */ /* 0x000fe40003f04070 */
[----:B------:R-:W-:Y:S01]  /*58e0*/  LOP3.LUT R3, R3, 0xbfffffff, RZ, 0xc0, !PT ;  /* 0xbfffffff03037812 */ /* 0x000fe200078ec0ff */
[----:B------:R-:W-:Y:S01]  /*58f0*/  FMUL R122, R128, UR13 ;  /* 0x0000000d807a7c20 */ /* 0x000fe20008400000 */
[----:B------:R-:W-:Y:S02]  /*5900*/  @P2 LOP3.LUT R7, R7, 0x200, RZ, 0xfc, !PT ;  /* 0x0000020007072812 */ /* 0x000fe400078efcff */
[----:B------:R-:W-:Y:S02]  /*5910*/  ISETP.GT.U32.AND.EX P0, PT, R19, RZ, PT, P0 ;  /* 0x000000ff1300720c */ /* 0x000fe40003f04100 */
[----:B------:R-:W-:-:S02]  /*5920*/  @P5 LOP3.LUT R3, R3, 0x40000000, RZ, 0xfc, !PT ;  /* 0x4000000003035812 */ /* 0x000fc400078efcff */
[C---:B------:R-:W-:Y:S02]  /*5930*/  LOP3.LUT P4, RZ, R7.reuse, 0x4, RZ, 0xc0, !PT ;  /* 0x0000000407ff7812 */ /* 0x040fe4000788c0ff */
[----:B------:R-:W-:Y:S02]  /*5940*/  LOP3.LUT P5, RZ, R8, 0x2000000, RZ, 0xc0, !PT ;  /* 0x0200000008ff7812 */ /* 0x000fe400078ac0ff */
[----:B------:R-:W-:Y:S01]  /*5950*/  LOP3.LUT R7, R7, 0xfffffbff, RZ, 0xc0, !PT ;  /* 0xfffffbff07077812 */ /* 0x000fe200078ec0ff */
[----:B------:R-:W-:Y:S01]  /*5960*/  FMUL R89, R89, UR13 ;  /* 0x0000000d59597c20 */ /* 0x000fe20008400000 */
[----:B------:R-:W-:Y:S01]  /*5970*/  FSEL R122, R122, -INF , !P0 ;  /* 0xff8000007a7a7808 */ /* 0x000fe20004000000 */
[----:B------:R-:W-:Y:S01]  /*5980*/  FMUL R90, R90, UR13 ;  /* 0x0000000d5a5a7c20 */ /* 0x000fe20008400000 */
[----:B------:R-:W-:Y:S02]  /*5990*/  ISETP.GT.U32.AND P0, PT, R245, R2, PT ;  /* 0x00000002f500720c */ /* 0x000fe40003f04070 */
[----:B------:R-:W-:Y:S01]  /*59a0*/  LOP3.LUT P3, RZ, R8, 0x4, RZ, 0xc0, !PT ;  /* 0x0000000408ff7812 */ /* 0x000fe2000786c0ff */
[----:B------:R-:W-:Y:S01]  /*59b0*/  FMUL R123, R129, UR13 ;  /* 0x0000000d817b7c20 */ /* 0x000fe20008400000 */
[----:B------:R-:W-:Y:S01]  /*59c0*/  @P1 LOP3.LUT R7, R7, 0x400, RZ, 0xfc, !PT ;  /* 0x0000040007071812 */ /* 0x000fe200078efcff */
[----:B------:R-:W-:Y:S01]  /*59d0*/  FMUL R92, R92, UR13 ;  /* 0x0000000d5c5c7c20 */ /* 0x000fe20008400000 */
[----:B------:R-:W-:Y:S01]  /*59e0*/  ISETP.GT.U32.AND.EX P0, PT, R18, RZ, PT, P0 ;  /* 0x000000ff1200720c */ /* 0x000fe20003f04100 */
[----:B------:R-:W-:Y:S01]  /*59f0*/  FMUL R93, R93, UR13 ;  /* 0x0000000d5d5d7c20 */ /* 0x000fe20008400000 */
[----:B------:R-:W-:-:S02]  /*5a00*/  FSEL R89, R89, -INF , !P3 ;  /* 0xff80000059597808 */ /* 0x000fc40005800000 */
[----:B------:R-:W-:Y:S02]  /*5a10*/  FSEL R90, R90, -INF , !P4 ;  /* 0xff8000005a5a7808 */ /* 0x000fe40006000000 */
[----:B------:R-:W-:Y:S02]  /*5a20*/  LOP3.LUT P2, RZ, R7, 0x1, RZ, 0xc0, !PT ;  /* 0x0000000107ff7812 */ /* 0x000fe4000784c0ff */
[C---:B------:R-:W-:Y:S02]  /*5a30*/  LOP3.LUT P3, RZ, R8.reuse, 0x40000000, RZ, 0xc0, !PT ;  /* 0x4000000008ff7812 */ /* 0x040fe4000786c0ff */
[----:B------:R-:W-:Y:S02]  /*5a40*/  LOP3.LUT P4, RZ, R8, 0x20000000, RZ, 0xc0, !PT ;  /* 0x2000000008ff7812 */ /* 0x000fe4000788c0ff */
[----:B------:R-:W-:Y:S02]  /*5a50*/  LOP3.LUT R3, R3, 0x7fffffff, RZ, 0xc0, !PT ;  /* 0x7fffffff03037812 */ /* 0x000fe400078ec0ff */
[----:B------:R-:W-:-:S02]  /*5a60*/  FSEL R123, R123, -INF , !P0 ;  /* 0xff8000007b7b7808 */ /* 0x000fc40004000000 */
[----:B------:R-:W-:Y:S02]  /*5a70*/  LOP3.LUT P0, RZ, R8, 0x80000000, RZ, 0xc0, !PT ;  /* 0x8000000008ff7812 */ /* 0x000fe4000780c0ff */
[----:B------:R-:W-:Y:S02]  /*5a80*/  @P5 LOP3.LUT R3, R3, 0x80000000, RZ, 0xfc, !PT ;  /* 0x8000000003035812 */ /* 0x000fe400078efcff */
[----:B------:R-:W-:Y:S02]  /*5a90*/  FSEL R92, R92, -INF , !P2 ;  /* 0xff8000005c5c7808 */ /* 0x000fe40005000000 */
[----:B------:R-:W-:Y:S02]  /*5aa0*/  FSEL R93, R93, -INF , !P3 ;  /* 0xff8000005d5d7808 */ /* 0x000fe40005800000 */
[----:B------:R-:W-:Y:S02]  /*5ab0*/  FSEL R227, R227, -INF , !P4 ;  /* 0xff800000e3e37808 */ /* 0x000fe40006000000 */
[----:B------:R-:W-:-:S02]  /*5ac0*/  LOP3.LUT P5, RZ, R8, 0x10000000, RZ, 0xc0, !PT ;  /* 0x1000000008ff7812 */ /* 0x000fc400078ac0ff */
[C---:B------:R-:W-:Y:S02]  /*5ad0*/  LOP3.LUT P6, RZ, R8.reuse, 0x4000, RZ, 0xc0, !PT ;  /* 0x0000400008ff7812 */ /* 0x040fe400078cc0ff */
[C---:B------:R-:W-:Y:S02]  /*5ae0*/  LOP3.LUT P1, RZ, R8.reuse, 0x400, RZ, 0xc0, !PT ;  /* 0x0000040008ff7812 */ /* 0x040fe4000782c0ff */
[C---:B------:R-:W-:Y:S02]  /*5af0*/  LOP3.LUT P2, RZ, R8.reuse, 0x20, RZ, 0xc0, !PT ;  /* 0x0000002008ff7812 */ /* 0x040fe4000784c0ff */
[C---:B------:R-:W-:Y:S02]  /*5b00*/  LOP3.LUT P3, RZ, R8.reuse, 0x8, RZ, 0xc0, !PT ;  /* 0x0000000808ff7812 */ /* 0x040fe4000786c0ff */
[----:B------:R-:W-:Y:S01]  /*5b10*/  LOP3.LUT P4, RZ, R8, 0x200, RZ, 0xc0, !PT ;  /* 0x0000020008ff7812 */ /* 0x000fe2000788c0ff */
[----:B------:R-:W-:Y:S01]  /*5b20*/  FMUL R8, R130, UR13 ;  /* 0x0000000d82087c20 */ /* 0x000fe20008400000 */
        /* <DEDUP_REMOVED lines=27> */
[----:B------:R-:W-:Y:S01]  /*5ce0*/  FMUL R130, R137, UR13 ;  /* 0x0000000d89827c20 */ /* 0x000fe20008400000 */
[----:B------:R-:W-:Y:S02]  /*5cf0*/  FSEL R104, R104, -INF , !P4 ;  /* 0xff80000068687808 */ /* 0x000fe40006000000 */
[----:B------:R-:W-:Y:S02]  /*5d00*/  ISETP.GT.U32.AND.EX P0, PT, R15, RZ, PT, P0 ;  /* 0x000000ff0f00720c */ /* 0x000fe40003f04100 */
[----:B------:R-:W-:Y:S01]  /*5d10*/  LOP3.LUT P4, RZ, R3, 0x80000, RZ, 0xc0, !PT ;  /* 0x0008000003ff7812 */ /* 0x000fe2000788c0ff */
[----:B------:R-:W-:Y:S01]  /*5d20*/  FMUL R131, R138, UR13 ;  /* 0x0000000d8a837c20 */ /* 0x000fe20008400000 */
[----:B------:R-:W-:-:S02]  /*5d30*/  FSEL R130, R130, -INF , !P0 ;  /* 0xff80000082827808 */ /* 0x000fc40004000000 */
[----:B------:R-:W-:Y:S02]  /*5d40*/  FSEL R102, R102, -INF , !P3 ;  /* 0xff80000066667808 */ /* 0x000fe40005800000 */
[----:B------:R-:W-:Y:S02]  /*5d50*/  ISETP.GT.U32.AND.EX P0, PT, R9, RZ, PT, P4 ;  /* 0x000000ff0900720c */ /* 0x000fe40003f04140 */
[----:B------:R-:W-:Y:S01]  /*5d60*/  LOP3.LUT P3, RZ, R3, 0x100000, RZ, 0xc0, !PT ;  /* 0x0010000003ff7812 */ /* 0x000fe2000786c0ff */
[----:B------:R-:W-:Y:S01]  /*5d70*/  FMUL R132, R139, UR13 ;  /* 0x0000000d8b847c20 */ /* 0x000fe20008400000 */
[----:B------:R-:W-:Y:S02]  /*5d80*/  FSEL R131, R131, -INF , !P0 ;  /* 0xff80000083837808 */ /* 0x000fe40004000000 */
        /* <DEDUP_REMOVED lines=26> */
[----:B------:R-:W-:Y:S02]  /*5f30*/  ISETP.GT.U32.AND.EX P0, PT, R11, RZ, PT, P0 ;  /* 0x000000ff0b00720c */ /* 0x000fe40003f04100 */
[----:B------:R-:W-:Y:S02]  /*5f40*/  FSEL R94, R94, -INF , !P5 ;  /* 0xff8000005e5e7808 */ /* 0x000fe40006800000 */
[----:B------:R-:W-:Y:S02]  /*5f50*/  FSEL R138, R138, -INF , !P0 ;  /* 0xff8000008a8a7808 */ /* 0x000fe40004000000 */
[----:B------:R-:W-:Y:S01]  /*5f60*/  LOP3.LUT P0, RZ, R7, 0x200, RZ, 0xc0, !PT ;  /* 0x0000020007ff7812 */ /* 0x000fe2000780c0ff */
[----:B------:R-:W-:Y:S01]  /*5f70*/  FMUL R139, R146, UR13 ;  /* 0x0000000d928b7c20 */ /* 0x000fe20008400000 */
[----:B------:R-:W-:Y:S02]  /*5f80*/  LOP3.LUT P5, RZ, R3, 0x80000000, RZ, 0xc0, !PT ;  /* 0x8000000003ff7812 */ /* 0x000fe400078ac0ff */
[----:B------:R-:W-:-:S02]  /*5f90*/  ISETP.GT.U32.AND.EX P0, PT, R12, RZ, PT, P0 ;  /* 0x000000ff0c00720c */ /* 0x000fc40003f04100 */
[----:B------:R-:W-:Y:S02]  /*5fa0*/  FSEL R95, R95, -INF , !P5 ;  /* 0xff8000005f5f7808 */ /* 0x000fe40006800000 */
[----:B------:R-:W-:Y:S02]  /*5fb0*/  LOP3.LUT P5, RZ, R3, 0x40000000, RZ, 0xc0, !PT ;  /* 0x4000000003ff7812 */ /* 0x000fe400078ac0ff */
[----:B------:R-:W-:Y:S02]  /*5fc0*/  FSEL R139, R139, -INF , !P0 ;  /* 0xff8000008b8b7808 */ /* 0x000fe40004000000 */
[----:B------:R-:W-:Y:S01]  /*5fd0*/  LOP3.LUT P0, RZ, R7, 0x400, RZ, 0xc0, !PT ;  /* 0x0000040007ff7812 */ /* 0x000fe2000780c0ff */
[----:B------:R-:W-:Y:S01]  /*5fe0*/  FMUL R140, R147, UR13 ;  /* 0x0000000d938c7c20 */ /* 0x000fe20008400000 */
[----:B------:R-:W-:Y:S02]  /*5ff0*/  FSEL R226, R226, -INF , !P5 ;  /* 0xff800000e2e27808 */ /* 0x000fe40006800000 */
[----:B------:R-:W-:-:S02]  /*6000*/  LOP3.LUT P5, RZ, R3, 0x20000000, RZ, 0xc0, !PT ;  /* 0x2000000003ff7812 */ /* 0x000fc400078ac0ff */
[----:B------:R-:W-:Y:S02]  /*6010*/  ISETP.GT.U32.AND.EX P0, PT, R11, RZ, PT, P0 ;  /* 0x000000ff0b00720c */ /* 0x000fe40003f04100 */
[----:B------:R-:W-:Y:S02]  /*6020*/  FSEL R225, R225, -INF , !P5 ;  /* 0xff800000e1e17808 */ /* 0x000fe40006800000 */
[----:B------:R-:W-:Y:S02]  /*6030*/  LOP3.LUT P5, RZ, R3, 0x10000000, RZ, 0xc0, !PT ;  /* 0x1000000003ff7812 */ /* 0x000fe400078ac0ff */
[----:B------:R-:W-:Y:S02]  /*6040*/  FSEL R140, R140, -INF , !P0 ;  /* 0xff8000008c8c7808 */ /* 0x000fe40004000000 */
[----:B------:R-:W-:Y:S01]  /*6050*/  ISETP.GT.U32.AND P0, PT, R5, R2, PT ;  /* 0x000000020500720c */ /* 0x000fe20003f04070 */
[----:B------:R-:W-:Y:S01]  /*6060*/  FMUL R141, R148, UR13 ;  /* 0x0000000d948d7c20 */ /* 0x000fe20008400000 */
[----:B------:R-:W-:-:S02]  /*6070*/  FSEL R96, R96, -INF , !P5 ;  /* 0xff80000060607808 */ /* 0x000fc40006800000 */
[----:B------:R-:W-:Y:S02]  /*6080*/  LOP3.LUT P5, RZ, R3, 0x8000000, RZ, 0xc0, !PT ;  /* 0x0800000003ff7812 */ /* 0x000fe400078ac0ff */
[----:B------:R-:W-:Y:S02]  /*6090*/  ISETP.GT.U32.AND.EX P0, PT, R10, RZ, PT, P0 ;  /* 0x000000ff0a00720c */ /* 0x000fe40003f04100 */
[----:B------:R-:W-:Y:S02]  /*60a0*/  FSEL R97, R97, -INF , !P5 ;  /* 0xff80000061617808 */ /* 0x000fe40006800000 */
[----:B------:R-:W-:Y:S02]  /*60b0*/  FSEL R141, R141, -INF , !P0 ;  /* 0xff8000008d8d7808 */ /* 0x000fe40004000000 */
[----:B------:R-:W-:Y:S02]  /*60c0*/  LOP3.LUT P5, RZ, R3, 0x4000000, RZ, 0xc0, !PT ;  /* 0x0400000003ff7812 */ /* 0x000fe400078ac0ff */
[----:B------:R-:W-:Y:S01]  /*60d0*/  ISETP.GT.U32.AND P0, PT, R0, R2, PT ;  /* 0x000000020000720c */ /* 0x000fe20003f04070 */
[----:B------:R-:W-:Y:S01]  /*60e0*/  FMUL R142, R149, UR13 ;  /* 0x0000000d958e7c20 */ /* 0x000fe20008400000 */
[----:B------:R-:W-:-:S02]  /*60f0*/  FSEL R223, R223, -INF , !P5 ;  /* 0xff800000dfdf7808 */ /* 0x000fc40006800000 */
[----:B------:R-:W-:Y:S02]  /*6100*/  FSEL R98, R98, -INF , !P6 ;  /* 0xff80000062627808 */ /* 0x000fe40007000000 */
[----:B------:R-:W-:Y:S02]  /*6110*/  ISETP.GT.U32.AND.EX P0, PT, R224, RZ, PT, P0 ;  /* 0x000000ffe000720c */ /* 0x000fe40003f04100 */
[C---:B------:R-:W-:Y:S02]  /*6120*/  LOP3.LUT P5, RZ, R3.reuse, 0x2000000, RZ, 0xc0, !PT ;  /* 0x0200000003ff7812 */ /* 0x040fe400078ac0ff */
[----:B------:R-:W-:Y:S01]  /*6130*/  LOP3.LUT P6, RZ, R3, 0x800000, RZ, 0xc0, !PT ;  /* 0x0080000003ff7812 */ /* 0x000fe200078cc0ff */
[----:B------:R-:W-:Y:S01]  /*6140*/  FMUL R143, R150, UR13 ;  /* 0x0000000d968f7c20 */ /* 0x000fe20008400000 */
[----:B------:R-:W-:Y:S02]  /*6150*/  FSEL R142, R142, -INF , !P0 ;  /* 0xff8000008e8e7808 */ /* 0x000fe40004000000 */
[----:B------:R-:W-:-:S02]  /*6160*/  FSEL R222, R222, -INF , !P5 ;  /* 0xff800000dede7808 */ /* 0x000fc40006800000 */
[----:B------:R-:W-:Y:S02]  /*6170*/  ISETP.GT.U32.AND.EX P0, PT, R10, RZ, PT, P6 ;  /* 0x000000ff0a00720c */ /* 0x000fe40003f04160 */
[----:B------:R-:W-:Y:S02]  /*6180*/  LOP3.LUT P5, RZ, R3, 0x1000000, RZ, 0xc0, !PT ;  /* 0x0100000003ff7812 */ /* 0x000fe400078ac0ff */
[----:B------:R-:W-:Y:S01]  /*6190*/  LOP3.LUT P6, RZ, R7, 0x100000, RZ, 0xc0, !PT ;  /* 0x0010000007ff7812 */ /* 0x000fe200078cc0ff */
[----:B------:R-:W-:Y:S01]  /*61a0*/  FMUL R144, R151, UR13 ;  /* 0x0000000d97907c20 */ /* 0x000fe20008400000 */
[----:B------:R-:W-:Y:S01]  /*61b0*/  FSEL R143, R143, -INF , !P0 ;  /* 0xff8000008f8f7808 */ /* 0x000fe20004000000 */
[----:B------:R-:W-:Y:S01]  /*61c0*/  FMUL R25, R25, UR13 ;  /* 0x0000000d19197c20 */ /* 0x000fe20008400000 */
[----:B------:R-:W-:Y:S02]  /*61d0*/  LOP3.LUT P3, RZ, R3, 0x4, RZ, 0xc0, !PT ;  /* 0x0000000403ff7812 */ /* 0x000fe4000786c0ff */
[----:B------:R-:W-:-:S02]  /*61e0*/  ISETP.GT.U32.AND.EX P0, PT, R224, RZ, PT, P5 ;  /* 0x000000ffe000720c */ /* 0x000fc40003f04150 */
[----:B------:R-:W-:Y:S02]  /*61f0*/  FSEL R25, R25, -INF , !P3 ;  /* 0xff80000019197808 */ /* 0x000fe40005800000 */
[----:B------:R-:W-:Y:S02]  /*6200*/  FSEL R144, R144, -INF , !P0 ;  /* 0xff80000090907808 */ /* 0x000fe40004000000 */
[C---:B------:R-:W-:Y:S02]  /*6210*/  LOP3.LUT P4, RZ, R3.reuse, 0x10, RZ, 0xc0, !PT ;  /* 0x0000001003ff7812 */ /* 0x040fe4000788c0ff */
[C---:B------:R-:W-:Y:S02]  /*6220*/  LOP3.LUT P2, RZ, R3.reuse, 0x8, RZ, 0xc0, !PT ;  /* 0x0000000803ff7812 */ /* 0x040fe4000784c0ff */
[C---:B------:R-:W-:Y:S02]  /*6230*/  LOP3.LUT P3, RZ, R3.reuse, 0x2, RZ, 0xc0, !PT ;  /* 0x0000000203ff7812 */ /* 0x040fe4000786c0ff */
[----:B------:R-:W-:-:S02]  /*6240*/  LOP3.LUT P0, RZ, R3, 0x1, RZ, 0xc0, !PT ;  /* 0x0000000103ff7812 */ /* 0x000fc4000780c0ff */
[----:B------:R-:W-:-:S04]  /*6250*/  LOP3.LUT R3, R3, 0xfffff7ff, RZ, 0xc0, !PT ;  /* 0xfffff7ff03037812 */ /* 0x000fc800078ec0ff */
[----:B------:R-:W-:Y:S02]  /*6260*/  @P6 LOP3.LUT R3, R3, 0x800, RZ, 0xfc, !PT ;  /* 0x0000080003036812 */ /* 0x000fe400078efcff */
[----:B------:R-:W-:Y:S02]  /*6270*/  LOP3.LUT P6, RZ, R7, 0x200000, RZ, 0xc0, !PT ;  /* 0x0020000007ff7812 */ /* 0x000fe400078cc0ff */
[----:B------:R-:W-:-:S11]  /*6280*/  LOP3.LUT R3, R3, 0xffffefff, RZ, 0xc0, !PT ;  /* 0xffffefff03037812 */ /* 0x000fd600078ec0ff */
        /* <DEDUP_REMOVED lines=17> */
[----:B------:R-:W-:Y:S01]  /*63a0*/  LOP3.LUT R3, R3, 0xfffbffff, RZ, 0xc0, !PT ;  /* 0xfffbffff03037812 */ /* 0x000fe200078ec0ff */
[----:B------:R-:W-:Y:S01]  /*63b0*/  FMUL R32, R32, UR13 ;  /* 0x0000000d20207c20 */ /* 0x000fe20008400000 */
[----:B------:R-:W-:-:S09]  /*63c0*/  FMUL R33, R33, UR13 ;  /* 0x0000000d21217c20 */ /* 0x000fd20008400000 */
[----:B------:R-:W-:Y:S02]  /*63d0*/  @P6 LOP3.LUT R3, R3, 0x40000, RZ, 0xfc, !PT ;  /* 0x0004000003036812 */ /* 0x000fe400078efcff */
[----:B------:R-:W-:-:S04]  /*63e0*/  LOP3.LUT P6, RZ, R7, 0x10000000, RZ, 0xc0, !PT ;  /* 0x1000000007ff7812 */ /* 0x000fc800078cc0ff */
[----:B------:R-:W-:Y:S02]  /*63f0*/  FSEL R32, R32, -INF , !P6 ;  /* 0xff80000020207808 */ /* 0x000fe40007000000 */
[----:B------:R-:W-:Y:S01]  /*6400*/  LOP3.LUT P6, RZ, R3, 0x40000, RZ, 0xc0, !PT ;  /* 0x0004000003ff7812 */ /* 0x000fe200078cc0ff */
[----:B------:R-:W-:-:S03]  /*6410*/  FMUL R34, R34, UR13 ;  /* 0x0000000d22227c20 */ /* 0x000fc60008400000 */
[----:B------:R-:W-:Y:S02]  /*6420*/  FSEL R33, R33, -INF , !P6 ;  /* 0xff80000021217808 */ /* 0x000fe40007000000 */
[----:B------:R-:W-:Y:S01]  /*6430*/  LOP3.LUT P6, RZ, R3, 0x20000, RZ, 0xc0, !PT ;  /* 0x0002000003ff7812 */ /* 0x000fe200078cc0ff */
[----:B------:R-:W-:-:S03]  /*6440*/  FMUL R35, R35, UR13 ;  /* 0x0000000d23237c20 */ /* 0x000fc60008400000 */
[----:B------:R-:W-:Y:S02]  /*6450*/  FSEL R34, R34, -INF , !P6 ;  /* 0xff80000022227808 */ /* 0x000fe40007000000 */
[----:B------:R-:W-:Y:S01]  /*6460*/  LOP3.LUT P6, RZ, R3, 0x10000, RZ, 0xc0, !PT ;  /* 0x0001000003ff7812 */ /* 0x000fe200078cc0ff */
[----:B------:R-:W-:Y:S01]  /*6470*/  FMUL R36, R36, UR13 ;  /* 0x0000000d24247c20 */ /* 0x000fe20008400000 */
[----:B------:R-:W-:Y:S02]  /*6480*/  FMUL R30, R30, UR13 ;  /* 0x0000000d1e1e7c20 */ /* 0x000fe40008400000 */
[----:B------:R-:W-:Y:S02]  /*6490*/  FSEL R35, R35, -INF , !P6 ;  /* 0xff80000023237808 */ /* 0x000fe40007000000 */
[----:B------:R-:W-:Y:S01]  /*64a0*/  LOP3.LUT P6, RZ, R3, 0x8000, RZ, 0xc0, !PT ;  /* 0x0000800003ff7812 */ /* 0x000fe200078cc0ff */
[----:B------:R-:W-:Y:S01]  /*64b0*/  FMUL R37, R37, UR13 ;  /* 0x0000000d25257c20 */ /* 0x000fe20008400000 */
[----:B------:R-:W-:-:S02]  /*64c0*/  FSEL R30, R30, -INF , !P0 ;  /* 0xff8000001e1e7808 */ /* 0x000fc40004000000 */
[----:B------:R-:W-:Y:S02]  /*64d0*/  FSEL R36, R36, -INF , !P6 ;  /* 0xff80000024247808 */ /* 0x000fe40007000000 */
[----:B------:R-:W-:Y:S02]  /*64e0*/  LOP3.LUT P6, RZ, R3, 0x4000, RZ, 0xc0, !PT ;  /* 0x0000400003ff7812 */ /* 0x000fe400078cc0ff */
[----:B------:R-:W-:Y:S01]  /*64f0*/  LOP3.LUT P0, RZ, R7, 0x2000, RZ, 0xc0, !PT ;  /* 0x0000200007ff7812 */ /* 0x000fe2000780c0ff */
[----:B------:R-:W-:Y:S01]  /*6500*/  FMUL R38, R38, UR13 ;  /* 0x0000000d26267c20 */ /* 0x000fe20008400000 */
[----:B------:R-:W-:Y:S01]  /*6510*/  FSEL R37, R37, -INF , !P6 ;  /* 0xff80000025257808 */ /* 0x000fe20007000000 */
[----:B------:R-:W-:Y:S01]  /*6520*/  FMUL R45, R45, UR13 ;  /* 0x0000000d2d2d7c20 */ /* 0x000fe20008400000 */
[----:B------:R-:W-:Y:S02]  /*6530*/  LOP3.LUT P6, RZ, R3, 0x2000, RZ, 0xc0, !PT ;  /* 0x0000200003ff7812 */ /* 0x000fe400078cc0ff */
[----:B------:R-:W-:Y:S01]  /*6540*/  ISETP.GT.U32.AND.EX P0, PT, R220, RZ, PT, P0 ;  /* 0x000000ffdc00720c */ /* 0x000fe20003f04100 */
[----:B------:R-:W-:Y:S01]  /*6550*/  FMUL R26, R26, UR13 ;  /* 0x0000000d1a1a7c20 */ /* 0x000fe20008400000 */
[----:B------:R-:W-:Y:S01]  /*6560*/  FMUL R27, R27, UR13 ;  /* 0x0000000d1b1b7c20 */ /* 0x000fe20008400000 */
[----:B------:R-:W-:Y:S01]  /*6570*/  LOP3.LUT P1, RZ, R7, 0x80000000, RZ, 0xc0, !PT ;  /* 0x8000000007ff7812 */ /* 0x000fe2000782c0ff */
[----:B------:R-:W-:Y:S01]  /*6580*/  FMUL R39, R39, UR13 ;  /* 0x0000000d27277c20 */ /* 0x000fe20008400000 */
[----:B------:R-:W-:-:S02]  /*6590*/  FSEL R38, R38, -INF , !P6 ;  /* 0xff80000026267808 */ /* 0x000fc40007000000 */
[----:B------:R-:W-:Y:S02]  /*65a0*/  LOP3.LUT P6, RZ, R3, 0x1000, RZ, 0xc0, !PT ;  /* 0x0000100003ff7812 */ /* 0x000fe400078cc0ff */
[----:B------:R-:W-:Y:S02]  /*65b0*/  FSEL R45, R45, -INF , !P0 ;  /* 0xff8000002d2d7808 */ /* 0x000fe40004000000 */
[----:B------:R-:W-:Y:S01]  /*65c0*/  LOP3.LUT P0, RZ, R7, 0x4000, RZ, 0xc0, !PT ;  /* 0x0000400007ff7812 */ /* 0x000fe2000780c0ff */
[----:B------:R-:W-:Y:S01]  /*65d0*/  FMUL R24, R24, UR13 ;  /* 0x0000000d18187c20 */ /* 0x000fe20008400000 */
[----:B------:R-:W-:Y:S01]  /*65e0*/  FSEL R26, R26, -INF , !P2 ;  /* 0xff8000001a1a7808 */ /* 0x000fe20005000000 */
[----:B------:R-:W-:Y:S01]  /*65f0*/  FMUL R28, R28, UR13 ;  /* 0x0000000d1c1c7c20 */ /* 0x000fe20008400000 */
[----:B------:R-:W-:Y:S01]  /*6600*/  FSEL R27, R27, -INF , !P1 ;  /* 0xff8000001b1b7808 */ /* 0x000fe20004800000 */
[----:B------:R-:W-:Y:S01]  /*6610*/  FMUL R29, R29, UR13 ;  /* 0x0000000d1d1d7c20 */ /* 0x000fe20008400000 */
[----:B------:R-:W-:Y:S01]  /*6620*/  FMUL R31, R31, UR13 ;  /* 0x0000000d1f1f7c20 */ /* 0x000fe20008400000 */
[C---:B------:R-:W-:Y:S01]  /*6630*/  LOP3.LUT P2, RZ, R7.reuse, 0x40000000, RZ, 0xc0, !PT ;  /* 0x4000000007ff7812 */ /* 0x040fe2000784c0ff */
[----:B------:R-:W-:Y:S01]  /*6640*/  FMUL R40, R40, UR13 ;  /* 0x0000000d28287c20 */ /* 0x000fe20008400000 */
[----:B------:R-:W-:Y:S01]  /*6650*/  LOP3.LUT P1, RZ, R7, 0x20000000, RZ, 0xc0, !PT ;  /* 0x2000000007ff7812 */ /* 0x000fe2000782c0ff */
[----:B------:R-:W-:Y:S01]  /*6660*/  FMUL R232, R47, UR13 ;  /* 0x0000000d2fe87c20 */ /* 0x000fe20008400000 */
[----:B------:R-:W-:-:S02]  /*6670*/  FSEL R39, R39, -INF , !P6 ;  /* 0xff80000027277808 */ /* 0x000fc40007000000 */
[----:B------:R-:W-:Y:S02]  /*6680*/  LOP3.LUT P6, RZ, R3, 0x800, RZ, 0xc0, !PT ;  /* 0x0000080003ff7812 */ /* 0x000fe400078cc0ff */
[----:B------:R-:W-:Y:S02]  /*6690*/  ISETP.GT.U32.AND.EX P0, PT, R220, RZ, PT, P0 ;  /* 0x000000ffdc00720c */ /* 0x000fe40003f04100 */
[----:B------:R-:W-:Y:S02]  /*66a0*/  FSEL R24, R24, -INF , !P4 ;  /* 0xff80000018187808 */ /* 0x000fe40006000000 */
[----:B------:R-:W-:Y:S02]  /*66b0*/  FSEL R28, R28, -INF , !P3 ;  /* 0xff8000001c1c7808 */ /* 0x000fe40005800000 */
[----:B------:R-:W-:Y:S02]  /*66c0*/  FSEL R29, R29, -INF , !P2 ;  /* 0xff8000001d1d7808 */ /* 0x000fe40005000000 */
[----:B------:R-:W-:-:S02]  /*66d0*/  FSEL R31, R31, -INF , !P1 ;  /* 0xff8000001f1f7808 */ /* 0x000fc40004800000 */
[----:B------:R-:W-:Y:S01]  /*66e0*/  LOP3.LUT P5, RZ, R7, 0x40000, RZ, 0xc0, !PT ;  /* 0x0004000007ff7812 */ /* 0x000fe200078ac0ff */
[----:B------:R-:W-:Y:S01]  /*66f0*/  FMUL R43, R43, UR13 ;  /* 0x0000000d2b2b7c20 */ /* 0x000fe20008400000 */
[C---:B------:R-:W-:Y:S01]  /*6700*/  LOP3.LUT P4, RZ, R7.reuse, 0x80000, RZ, 0xc0, !PT ;  /* 0x0008000007ff7812 */ /* 0x040fe2000788c0ff */
[----:B------:R-:W-:Y:S01]  /*6710*/  FMUL R44, R44, UR13 ;  /* 0x0000000d2c2c7c20 */ /* 0x000fe20008400000 */
[C---:B------:R-:W-:Y:S01]  /*6720*/  LOP3.LUT P3, RZ, R7.reuse, 0x20000, RZ, 0xc0, !PT ;  /* 0x0002000007ff7812 */ /* 0x040fe2000786c0ff */
[----:B------:R-:W-:Y:S01]  /*6730*/  FMUL R47, R50, UR13 ;  /* 0x0000000d322f7c20 */ /* 0x000fe20008400000 */
[----:B------:R-:W-:Y:S01]  /*6740*/  LOP3.LUT P2, RZ, R7, 0x10000, RZ, 0xc0, !PT ;  /* 0x0001000007ff7812 */ /* 0x000fe2000784c0ff */
[----:B------:R-:W-:Y:S01]  /*6750*/  FMUL R41, R41, UR13 ;  /* 0x0000000d29297c20 */ /* 0x000fe20008400000 */
[----:B------:R-:W-:Y:S01]  /*6760*/  LOP3.LUT P1, RZ, R7, 0x8000, RZ, 0xc0, !PT ;  /* 0x0000800007ff7812 */ /* 0x000fe2000782c0ff */
[----:B------:R-:W-:Y:S01]  /*6770*/  FMUL R7, R46, UR13 ;  /* 0x0000000d2e077c20 */ /* 0x000fe20008400000 */
[----:B------:R-:W-:Y:S01]  /*6780*/  FSEL R40, R40, -INF , !P6 ;  /* 0xff80000028287808 */ /* 0x000fe20007000000 */
[----:B------:R-:W-:Y:S01]  /*6790*/  FMUL R42, R42, UR13 ;  /* 0x0000000d2a2a7c20 */ /* 0x000fe20008400000 */
[----:B------:R-:W-:Y:S01]  /*67a0*/  FSEL R232, R232, -INF , !P0 ;  /* 0xff800000e8e87808 */ /* 0x000fe20004000000 */
[----:B------:R-:W-:Y:S01]  /*67b0*/  FMUL R46, R49, UR13 ;  /* 0x0000000d312e7c20 */ /* 0x000fe20008400000 */
[----:B------:R-:W-:Y:S01]  /*67c0*/  LOP3.LUT P6, RZ, R3, 0x400, RZ, 0xc0, !PT ;  /* 0x0000040003ff7812 */ /* 0x000fe200078cc0ff */
[----:B------:R-:W-:Y:S01]  /*67d0*/  FMUL R61, R61, UR13 ;  /* 0x0000000d3d3d7c20 */ /* 0x000fe20008400000 */
[----:B------:R-:W-:Y:S01]  /*67e0*/  ISETP.GT.U32.AND P0, PT, R239, R230, PT ;  /* 0x000000e6ef00720c */ /* 0x000fe20003f04070 */
[----:B------:R-:W-:Y:S01]  /*67f0*/  FMUL R49, R51, UR13 ;  /* 0x0000000d33317c20 */ /* 0x000fe20008400000 */
[----:B------:R-:W-:Y:S01]  /*6800*/  FMUL R50, R53, UR13 ;  /* 0x0000000d35327c20 */ /* 0x000fe20008400000 */
[----:B------:R-:W-:Y:S01]  /*6810*/  FMUL R51, R54, UR13 ;  /* 0x0000000d36337c20 */ /* 0x000fe20008400000 */
[----:B------:R-:W-:Y:S01]  /*6820*/  ISETP.GT.U32.AND.EX P6, PT, R217, RZ, PT, P6 ;  /* 0x000000ffd900720c */ /* 0x000fe20003fc4160 */
[----:B------:R-:W-:Y:S01]  /*6830*/  FMUL R62, R62, UR13 ;  /* 0x0000000d3e3e7c20 */ /* 0x000fe20008400000 */
[----:B------:R-:W-:Y:S01]  /*6840*/  ISETP.GT.U32.AND.EX P0, PT, R216, RZ, PT, P0 ;  /* 0x000000ffd800720c */ /* 0x000fe20003f04100 */
[----:B------:R-:W-:Y:S01]  /*6850*/  FMUL R63, R63, UR13 ;  /* 0x0000000d3f3f7c20 */ /* 0x000fe20008400000 */
[----:B------:R-:W-:Y:S01]  /*6860*/  FSEL R43, R43, -INF , !P3 ;  /* 0xff8000002b2b7808 */ /* 0x000fe20005800000 */
[----:B------:R-:W-:Y:S01]  /*6870*/  FMUL R64, R64, UR13 ;  /* 0x0000000d40407c20 */ /* 0x000fe20008400000 */
[----:B------:R-:W-:Y:S01]  /*6880*/  FSEL R44, R44, -INF , !P2 ;  /* 0xff8000002c2c7808 */ /* 0x000fe20005000000 */
[----:B------:R-:W2:Y:S01]  /*6890*/  LDL.64 R220, [R1+0xd8] ;  /* 0x0000d80001dc7983 */ /* 0x000ea20000100a00 */
[----:B------:R-:W-:-:S02]  /*68a0*/  LOP3.LUT P3, RZ, R3, 0x80, RZ, 0xc0, !PT ;  /* 0x0000008003ff7812 */ /* 0x000fc4000786c0ff */
[----:B------:R-:W-:Y:S02]  /*68b0*/  LOP3.LUT P2, RZ, R3, 0x40, RZ, 0xc0, !PT ;  /* 0x0000004003ff7812 */ /* 0x000fe4000784c0ff */
[----:B------:R-:W-:Y:S02]  /*68c0*/  FSEL R50, R50, -INF , !P0 ;  /* 0xff80000032327808 */ /* 0x000fe40004000000 */
[----:B------:R-:W-:Y:S02]  /*68d0*/  FSEL R51, R51, -INF , !P6 ;  /* 0xff80000033337808 */ /* 0x000fe40007000000 */
[C---:B------:R-:W-:Y:S02]  /*68e0*/  ISETP.GT.U32.AND P0, PT, R242.reuse, R230, PT ;  /* 0x000000e6f200720c */ /* 0x040fe40003f04070 */
[----:B------:R-:W-:Y:S02]  /*68f0*/  ISETP.GT.U32.AND P6, PT, R242, R237, PT ;  /* 0x000000edf200720c */ /* 0x000fe40003fc4070 */
[----:B------:R-:W-:-:S02]  /*6900*/  FSEL R7, R7, -INF , !P1 ;  /* 0xff80000007077808 */ /* 0x000fc40004800000 */
[----:B------:R-:W-:Y:S02]  /*6910*/  LOP3.LUT P1, RZ, R3, 0x20, RZ, 0xc0, !PT ;  /* 0x0000002003ff7812 */ /* 0x000fe4000782c0ff */
[----:B------:R-:W-:Y:S02]  /*6920*/  ISETP.GT.U32.AND.EX P2, PT, R219, RZ, PT, P2 ;  /* 0x000000ffdb00720c */ /* 0x000fe40003f44120 */
[----:B------:R-:W-:Y:S02]  /*6930*/  ISETP.GT.U32.AND.EX P3, PT, R218, RZ, PT, P3 ;  /* 0x000000ffda00720c */ /* 0x000fe40003f64130 */
[----:B------:R-:W-:Y:S02]  /*6940*/  FSEL R41, R41, -INF , !P5 ;  /* 0xff80000029297808 */ /* 0x000fe40006800000 */
[----:B------:R-:W-:Y:S02]  /*6950*/  FSEL R42, R42, -INF , !P4 ;  /* 0xff8000002a2a7808 */ /* 0x000fe40006000000 */
[----:B------:R-:W-:-:S02]  /*6960*/  LOP3.LUT P5, RZ, R3, 0x200, RZ, 0xc0, !PT ;  /* 0x0000020003ff7812 */ /* 0x000fc400078ac0ff */
[----:B------:R-:W-:Y:S01]  /*6970*/  LOP3.LUT P4, RZ, R3, 0x100, RZ, 0xc0, !PT ;  /* 0x0000010003ff7812 */ /* 0x000fe2000788c0ff */
[----:B------:R-:W-:Y:S01]  /*6980*/  FMUL R3, R48, UR13 ;  /* 0x0000000d30037c20 */ /* 0x000fe20008400000 */
[C---:B------:R-:W-:Y:S02]  /*6990*/  ISETP.GT.U32.AND.EX P0, PT, R21.reuse, RZ, PT, P0 ;  /* 0x000000ff1500720c */ /* 0x040fe40003f04100 */
[----:B------:R-:W-:Y:S02]  /*69a0*/  ISETP.GT.U32.AND.EX P6, PT, R21, RZ, PT, P6 ;  /* 0x000000ff1500720c */ /* 0x000fe40003fc4160 */
[----:B------:R-:W-:Y:S02]  /*69b0*/  FMNMX R21, R88, R89, !PT ;  /* 0x0000005958157209 */ /* 0x000fe40007800000 */
[----:B------:R-:W-:Y:S02]  /*69c0*/  ISETP.GT.U32.AND.EX P1, PT, R219, RZ, PT, P1 ;  /* 0x000000ffdb00720c */ /* 0x000fe40003f24110 */
[----:B------:R-:W-:-:S02]  /*69d0*/  FSEL R46, R46, -INF , !P3 ;  /* 0xff8000002e2e7808 */ /* 0x000fc40005800000 */
[----:B------:R-:W-:Y:S01]  /*69e0*/  FSEL R47, R47, -INF , !P2 ;  /* 0xff8000002f2f7808 */ /* 0x000fe20005000000 */
[----:B------:R-:W-:Y:S01]  /*69f0*/  FMUL R53, R56, UR13 ;  /* 0x0000000d38357c20 */ /* 0x000fe20008400000 */
[CC--:B------:R-:W-:Y:S02]  /*6a00*/  ISETP.GT.U32.AND P3, PT, R240.reuse, R230.reuse, PT ;  /* 0x000000e6f000720c */ /* 0x0c0fe40003f64070 */
[----:B------:R-:W-:Y:S02]  /*6a10*/  ISETP.GT.U32.AND P2, PT, R240, R237, PT ;  /* 0x000000edf000720c */ /* 0x000fe40003f44070 */
[----:B------:R-:W-:Y:S02]  /*6a20*/  ISETP.GT.U32.AND.EX P4, PT, R218, RZ, PT, P4 ;  /* 0x000000ffda00720c */ /* 0x000fe40003f84140 */
[----:B------:R-:W-:Y:S01]  /*6a30*/  FMNMX R56, R92, R21, !PT ;  /* 0x000000155c387209 */ /* 0x000fe20007800000 */
[----:B------:R-:W-:Y:S01]  /*6a40*/  FMUL R48, R52, UR13 ;  /* 0x0000000d34307c20 */ /* 0x000fe20008400000 */
[----:B------:R-:W-:Y:S01]  /*6a50*/  FSEL R3, R3, -INF , !P1 ;  /* 0xff80000003037808 */ /* 0x000fe20004800000 */
[----:B------:R-:W-:Y:S01]  /*6a60*/  FMUL R54, R58, UR13 ;  /* 0x0000000d3a367c20 */ /* 0x000fe20008400000 */
[----:B------:R-:W-:Y:S01]  /*6a70*/  ISETP.GT.U32.AND P1, PT, R239, R237, PT ;  /* 0x000000edef00720c */ /* 0x000fe20003f24070 */
[----:B------:R-:W-:Y:S01]  /*6a80*/  FMUL R65, R65, UR13 ;  /* 0x0000000d41417c20 */ /* 0x000fe20008400000 */
[C---:B------:R-:W-:Y:S01]  /*6a90*/  ISETP.GT.U32.AND.EX P3, PT, R23.reuse, RZ, PT, P3 ;  /* 0x000000ff1700720c */ /* 0x040fe20003f64130 */
[----:B------:R-:W3:Y:S01]  /*6aa0*/  LDL.64 R218, [R1+0xe8] ;  /* 0x0000e80001da7983 */ /* 0x000ee20000100a00 */
[----:B------:R-:W-:Y:S01]  /*6ab0*/  ISETP.GT.U32.AND.EX P2, PT, R23, RZ, PT, P2 ;  /* 0x000000ff1700720c */ /* 0x000fe20003f44120 */
[----:B------:R-:W-:Y:S01]  /*6ac0*/  FMUL R23, R57, UR13 ;  /* 0x0000000d39177c20 */ /* 0x000fe20008400000 */
[----:B------:R-:W-:Y:S01]  /*6ad0*/  FSEL R49, R49, -INF , !P4 ;  /* 0xff80000031317808 */ /* 0x000fe20006000000 */
[----:B------:R-:W-:Y:S01]  /*6ae0*/  FMUL R52, R55, UR13 ;  /* 0x0000000d37347c20 */ /* 0x000fe20008400000 */
[----:B------:R-:W-:Y:S01]  /*6af0*/  ISETP.GT.U32.AND P4, PT, R241, R230, PT ;  /* 0x000000e6f100720c */ /* 0x000fe20003f84070 */
[----:B------:R-:W4:Y:S01]  /*6b00*/  LDL.64 R238, [R1+0xe0] ;  /* 0x0000e00001ee7983 */ /* 0x000f220000100a00 */
[----:B------:R-:W-:-:S02]  /*6b10*/  FMNMX R57, R93, R56, !PT ;  /* 0x000000385d397209 */ /* 0x000fc40007800000 */
[----:B------:R-:W-:Y:S02]  /*6b20*/  ISETP.GT.U32.AND.EX P1, PT, R216, RZ, PT, P1 ;  /* 0x000000ffd800720c */ /* 0x000fe40003f24110 */
[----:B------:R-:W-:Y:S02]  /*6b30*/  ISETP.GT.U32.AND.EX P4, PT, R22, RZ, PT, P4 ;  /* 0x000000ff1600720c */ /* 0x000fe40003f84140 */
[----:B------:R-:W-:Y:S02]  /*6b40*/  FMNMX R57, R94, R57, !PT ;  /* 0x000000395e397209 */ /* 0x000fe40007800000 */
[----:B------:R-:W-:Y:S02]  /*6b50*/  FSEL R52, R52, -INF , !P1 ;  /* 0xff80000034347808 */ /* 0x000fe40004800000 */
[----:B------:R-:W-:Y:S02]  /*6b60*/  FSEL R53, R53, -INF , !P3 ;  /* 0xff80000035357808 */ /* 0x000fe40005800000 */
[----:B------:R-:W-:-:S02]  /*6b70*/  ISETP.GT.U32.AND P1, PT, R243, R230, PT ;  /* 0x000000e6f300720c */ /* 0x000fc40003f24070 */
[----:B------:R-:W-:Y:S02]  /*6b80*/  ISETP.GT.U32.AND P3, PT, R243, R237, PT ;  /* 0x000000edf300720c */ /* 0x000fe40003f64070 */
[----:B------:R-:W-:Y:S02]  /*6b90*/  FSEL R23, R23, -INF , !P4 ;  /* 0xff80000017177808 */ /* 0x000fe40006000000 */
[----:B------:R-:W-:Y:S01]  /*6ba0*/  ISETP.GT.U32.AND.EX P5, PT, R217, RZ, PT, P5 ;  /* 0x000000ffd900720c */ /* 0x000fe20003fa4150 */
[----:B------:R-:W-:Y:S01]  /*6bb0*/  FMUL R55, R59, UR13 ;  /* 0x0000000d3b377c20 */ /* 0x000fe20008400000 */
[----:B------:R-:W-:Y:S01]  /*6bc0*/  FMNMX R57, R95, R57, !PT ;  /* 0x000000395f397209 */ /* 0x000fe20007800000 */
[----:B------:R-:W2:Y:S01]  /*6bd0*/  LDL.64 R242, [R1+0x100] ;  /* 0x0001000001f27983 */ /* 0x000ea20000100a00 */
[----:B------:R-:W-:Y:S02]  /*6be0*/  ISETP.GT.U32.AND P4, PT, R244, R230, PT ;  /* 0x000000e6f400720c */ /* 0x000fe40003f84070 */
[C---:B------:R-:W-:Y:S01]  /*6bf0*/  ISETP.GT.U32.AND.EX P1, PT, R20.reuse, RZ, PT, P1 ;  /* 0x000000ff1400720c */ /* 0x040fe20003f24110 */
[----:B------:R-:W3:Y:S01]  /*6c00*/  LDL.64 R216, [R1+0xf8] ;  /* 0x0000f80001d87983 */ /* 0x000ee20000100a00 */
[----:B------:R-:W-:-:S02]  /*6c10*/  ISETP.GT.U32.AND.EX P3, PT, R20, RZ, PT, P3 ;  /* 0x000000ff1400720c */ /* 0x000fc40003f64130 */
[----:B------:R-:W-:Y:S02]  /*6c20*/  FMNMX R20, R96, R57, !PT ;  /* 0x0000003960147209 */ /* 0x000fe40007800000 */
[----:B------:R-:W-:Y:S02]  /*6c30*/  ISETP.GT.U32.AND.EX P4, PT, R19, RZ, PT, P4 ;  /* 0x000000ff1300720c */ /* 0x000fe40003f84140 */
[----:B------:R-:W-:Y:S02]  /*6c40*/  FMNMX R58, R97, R20, !PT ;  /* 0x00000014613a7209 */ /* 0x000fe40007800000 */
[----:B------:R-:W-:Y:S02]  /*6c50*/  FSEL R21, R61, -INF , !P1 ;  /* 0xff8000003d157808 */ /* 0x000fe40004800000 */
[----:B------:R-:W-:Y:S02]  /*6c60*/  FSEL R56, R62, -INF , !P6 ;  /* 0xff8000003e387808 */ /* 0x000fe40007000000 */
[----:B------:R-:W-:-:S02]  /*6c70*/  FSEL R57, R63, -INF , !P3 ;  /* 0xff8000003f397808 */ /* 0x000fc40005800000 */
[----:B------:R-:W-:Y:S02]  /*6c80*/  FSEL R20, R64, -INF , !P4 ;  /* 0xff80000040147808 */ /* 0x000fe40006000000 */
[CC--:B------:R-:W-:Y:S02]  /*6c90*/  ISETP.GT.U32.AND P1, PT, R246.reuse, R230.reuse, PT ;  /* 0x000000e6f600720c */ /* 0x0c0fe40003f24070 */
[-C--:B------:R-:W-:Y:S02]  /*6ca0*/  ISETP.GT.U32.AND P6, PT, R246, R237.reuse, PT ;  /* 0x000000edf600720c */ /* 0x080fe40003fc4070 */
[C---:B------:R-:W-:Y:S02]  /*6cb0*/  ISETP.GT.U32.AND P3, PT, R247.reuse, R230, PT ;  /* 0x000000e6f700720c */ /* 0x040fe40003f64070 */
[----:B------:R-:W-:Y:S02]  /*6cc0*/  ISETP.GT.U32.AND P4, PT, R247, R237, PT ;  /* 0x000000edf700720c */ /* 0x000fe40003f84070 */
[----:B------:R-:W4:Y:S01]  /*6cd0*/  LDL.64 R246, [R1+0x110] ;  /* 0x0001100001f67983 */ /* 0x000f220000100a00 */
[----:B------:R-:W-:-:S02]  /*6ce0*/  FSEL R48, R48, -INF , !P5 ;  /* 0xff80000030307808 */ /* 0x000fc40006800000 */
[-C--:B------:R-:W-:Y:S02]  /*6cf0*/  ISETP.GT.U32.AND P5, PT, R241, R237.reuse, PT ;  /* 0x000000edf100720c */ /* 0x080fe40003fa4070 */
[----:B------:R-:W-:Y:S01]  /*6d00*/  FSEL R54, R54, -INF , !P2 ;  /* 0xff80000036367808 */ /* 0x000fe20005000000 */
[----:B------:R-:W2:Y:S01]  /*6d10*/  LDL.64 R240, [R1+0xf0] ;  /* 0x0000f00001f07983 */ /* 0x000ea20000100a00 */
[----:B------:R-:W-:Y:S01]  /*6d20*/  ISETP.GT.U32.AND.EX P5, PT, R22, RZ, PT, P5 ;  /* 0x000000ff1600720c */ /* 0x000fe20003fa4150 */
[----:B------:R-:W-:Y:S01]  /*6d30*/  FMUL R22, R60, UR13 ;  /* 0x0000000d3c167c20 */ /* 0x000fe20008400000 */
[----:B------:R-:W-:Y:S02]  /*6d40*/  ISETP.GT.U32.AND P2, PT, R244, R237, PT ;  /* 0x000000edf400720c */ /* 0x000fe40003f44070 */
[----:B------:R-:W-:Y:S02]  /*6d50*/  FSEL R55, R55, -INF , !P5 ;  /* 0xff80000037377808 */ /* 0x000fe40006800000 */
[----:B------:R-:W-:-:S02]  /*6d60*/  FSEL R22, R22, -INF , !P0 ;  /* 0xff80000016167808 */ /* 0x000fc40004000000 */
[C---:B------:R-:W-:Y:S02]  /*6d70*/  ISETP.GT.U32.AND P5, PT, R245.reuse, R230, PT ;  /* 0x000000e6f500720c */ /* 0x040fe40003fa4070 */
[----:B------:R-:W-:Y:S02]  /*6d80*/  ISETP.GT.U32.AND P0, PT, R245, R237, PT ;  /* 0x000000edf500720c */ /* 0x000fe40003f04070 */
[----:B------:R-:W3:Y:S01]  /*6d90*/  LDL.64 R244, [R1+0x108] ;  /* 0x0001080001f47983 */ /* 0x000ee20000100a00 */
[----:B------:R-:W-:Y:S02]  /*6da0*/  FMNMX R58, R98, R58, !PT ;  /* 0x0000003a623a7209 */ /* 0x000fe40007800000 */
[----:B------:R-:W-:Y:S02]  /*6db0*/  ISETP.GT.U32.AND.EX P5, PT, R18, RZ, PT, P5 ;  /* 0x000000ff1200720c */ /* 0x000fe40003fa4150 */
[----:B------:R-:W-:Y:S02]  /*6dc0*/  FMNMX R58, R99, R58, !PT ;  /* 0x0000003a633a7209 */ /* 0x000fe40007800000 */
[----:B------:R-:W-:-:S02]  /*6dd0*/  ISETP.GT.U32.AND.EX P2, PT, R19, RZ, PT, P2 ;  /* 0x000000ff1300720c */ /* 0x000fc40003f44120 */
[----:B------:R-:W-:Y:S01]  /*6de0*/  FMNMX R19, R102, R58, !PT ;  /* 0x0000003a66137209 */ /* 0x000fe20007800000 */
[----:B------:R-:W-:Y:S01]  /*6df0*/  FMUL R62, R69, UR13 ;  /* 0x0000000d453e7c20 */ /* 0x000fe20008400000 */
[----:B------:R-:W-:Y:S01]  /*6e00*/  FSEL R58, R65, -INF , !P5 ;  /* 0xff800000413a7808 */ /* 0x000fe20006800000 */
[----:B------:R-:W-:Y:S01]  /*6e10*/  FMUL R65, R71, UR13 ;  /* 0x0000000d47417c20 */ /* 0x000fe20008400000 */
[C---:B------:R-:W-:Y:S02]  /*6e20*/  ISETP.GT.U32.AND.EX P3, PT, R16.reuse, RZ, PT, P3 ;  /* 0x000000ff1000720c */ /* 0x040fe40003f64130 */
[----:B------:R-:W-:Y:S02]  /*6e30*/  ISETP.GT.U32.AND.EX P4, PT, R16, RZ, PT, P4 ;  /* 0x000000ff1000720c */ /* 0x000fe40003f84140 */
[----:B------:R-:W-:Y:S02]  /*6e40*/  FSEL R62, R62, -INF , !P3 ;  /* 0xff8000003e3e7808 */ /* 0x000fe40005800000 */
[----:B------:R-:W-:-:S02]  /*6e50*/  FSEL R65, R65, -INF , !P4 ;  /* 0xff80000041417808 */ /* 0x000fc40006000000 */
[-C--:B------:R-:W-:Y:S02]  /*6e60*/  ISETP.GT.U32.AND P3, PT, R250, R230.reuse, PT ;  /* 0x000000e6fa00720c */ /* 0x080fe40003f64070 */
[----:B------:R-:W-:Y:S01]  /*6e70*/  ISETP.GT.U32.AND P4, PT, R251, R230, PT ;  /* 0x000000e6fb00720c */ /* 0x000fe20003f84070 */
[----:B------:R-:W-:Y:S01]  /*6e80*/  FMUL R59, R66, UR13 ;  /* 0x0000000d423b7c20 */ /* 0x000fe20008400000 */
[----:B------:R-:W-:Y:S01]  /*6e90*/  FMUL R66, R76, UR13 ;  /* 0x0000000d4c427c20 */ /* 0x000fe20008400000 */
[----:B------:R-:W-:Y:S01]  /*6ea0*/  FMUL R69, R77, UR13 ;  /* 0x0000000d4d457c20 */ /* 0x000fe20008400000 */
[----:B------:R-:W-:Y:S02]  /*6eb0*/  ISETP.GT.U32.AND.EX P3, PT, R14, RZ, PT, P3 ;  /* 0x000000ff0e00720c */ /* 0x000fe40003f64130 */
[----:B------:R-:W-:Y:S02]  /*6ec0*/  ISETP.GT.U32.AND.EX P4, PT, R13, RZ, PT, P4 ;  /* 0x000000ff0d00720c */ /* 0x000fe40003f84140 */
[----:B------:R-:W-:-:S02]  /*6ed0*/  FSEL R66, R66, -INF , !P3 ;  /* 0xff80000042427808 */ /* 0x000fc40005800000 */
[----:B------:R-:W-:Y:S02]  /*6ee0*/  FSEL R69, R69, -INF , !P4 ;  /* 0xff80000045457808 */ /* 0x000fe40006000000 */
[-C--:B------:R-:W-:Y:S02]  /*6ef0*/  ISETP.GT.U32.AND P3, PT, R6, R230.reuse, PT ;  /* 0x000000e60600720c */ /* 0x080fe40003f64070 */
[----:B------:R-:W-:Y:S01]  /*6f00*/  ISETP.GT.U32.AND P4, PT, R5, R230, PT ;  /* 0x000000e60500720c */ /* 0x000fe20003f84070 */
[----:B------:R-:W-:Y:S01]  /*6f10*/  FMUL R64, R72, UR13 ;  /* 0x0000000d48407c20 */ /* 0x000fe20008400000 */
[----:B------:R-:W-:Y:S01]  /*6f20*/  FMUL R72, R81, UR13 ;  /* 0x0000000d51487c20 */ /* 0x000fe20008400000 */
[----:B------:R-:W-:Y:S01]  /*6f30*/  FMUL R71, R84, UR13 ;  /* 0x0000000d54477c20 */ /* 0x000fe20008400000 */
[----:B------:R-:W-:Y:S02]  /*6f40*/  ISETP.GT.U32.AND.EX P3, PT, R11, RZ, PT, P3 ;  /* 0x000000ff0b00720c */ /* 0x000fe40003f64130 */
[----:B------:R-:W-:-:S02]  /*6f50*/  ISETP.GT.U32.AND.EX P4, PT, R10, RZ, PT, P4 ;  /* 0x000000ff0a00720c */ /* 0x000fc40003f84140 */
[----:B------:R-:W-:Y:S02]  /*6f60*/  FSEL R72, R72, -INF , !P3 ;  /* 0xff80000048487808 */ /* 0x000fe40005800000 */
[----:B------:R-:W-:Y:S02]  /*6f70*/  FSEL R71, R71, -INF , !P4 ;  /* 0xff80000047477808 */ /* 0x000fe40006000000 */
[-C--:B------:R-:W-:Y:S02]  /*6f80*/  ISETP.GT.U32.AND P3, PT, R6, R237.reuse, PT ;  /* 0x000000ed0600720c */ /* 0x080fe40003f64070 */
[----:B------:R-:W-:Y:S01]  /*6f90*/  ISETP.GT.U32.AND P4, PT, R5, R237, PT ;  /* 0x000000ed0500720c */ /* 0x000fe20003f84070 */
[----:B------:R-:W2:Y:S01]  /*6fa0*/  LDL.LU R6, [R1+0x224] ;  /* 0x0002240001067983 */ /* 0x000ea20000300800 */
[----:B------:R-:W-:Y:S02]  /*6fb0*/  ISETP.GT.U32.AND.EX P3, PT, R11, RZ, PT, P3 ;  /* 0x000000ff0b00720c */ /* 0x000fe40003f64130 */
[----:B------:R-:W-:-:S02]  /*6fc0*/  ISETP.GT.U32.AND.EX P4, PT, R10, RZ, PT, P4 ;  /* 0x000000ff0a00720c */ /* 0x000fc40003f84140 */
[----:B------:R-:W-:-:S04]  /*6fd0*/  FMNMX R19, R103, R19, !PT ;  /* 0x0000001367137209 */ /* 0x000fc80007800000 */
        /* <DEDUP_REMOVED lines=14> */
[----:B------:R-:W-:Y:S01]  /*70c0*/  FMNMX R16, R133, R16, !PT ;  /* 0x0000001085107209 */ /* 0x000fe20007800000 */
[----:B------:R-:W-:Y:S01]  /*70d0*/  FMUL R61, R67, UR13 ;  /* 0x0000000d433d7c20 */ /* 0x000fe20008400000 */
[----:B------:R-:W-:Y:S02]  /*70e0*/  ISETP.GT.U32.AND.EX P0, PT, R18, RZ, PT, P0 ;  /* 0x000000ff1200720c */ /* 0x000fe40003f04100 */
[----:B------:R-:W-:Y:S02]  /*70f0*/  FMNMX R16, R134, R16, !PT ;  /* 0x0000001086107209 */ /* 0x000fe40007800000 */
[----:B------:R-:W-:Y:S02]  /*7100*/  FSEL R61, R61, -INF , !P0 ;  /* 0xff8000003d3d7808 */ /* 0x000fe40004000000 */
[----:B------:R-:W-:Y:S02]  /*7110*/  FMNMX R16, R137, R16, !PT ;  /* 0x0000001089107209 */ /* 0x000fe40007800000 */
[----:B------:R-:W-:-:S02]  /*7120*/  ISETP.GT.U32.AND P0, PT, R249, R230, PT ;  /* 0x000000e6f900720c */ /* 0x000fc40003f04070 */
[----:B------:R-:W-:Y:S01]  /*7130*/  FMNMX R16, R138, R16, !PT ;  /* 0x000000108a107209 */ /* 0x000fe20007800000 */
[----:B------:R-:W-:Y:S01]  /*7140*/  FMUL R73, R73, UR13 ;  /* 0x0000000d49497c20 */ /* 0x000fe20008400000 */
[----:B------:R-:W-:Y:S02]  /*7150*/  FSEL R59, R59, -INF , !P2 ;  /* 0xff8000003b3b7808 */ /* 0x000fe40005000000 */
[C---:B------:R-:W-:Y:S02]  /*7160*/  ISETP.GT.U32.AND P5, PT, R248.reuse, R230, PT ;  /* 0x000000e6f800720c */ /* 0x040fe40003fa4070 */
[----:B------:R-:W-:Y:S02]  /*7170*/  ISETP.GT.U32.AND P2, PT, R248, R237, PT ;  /* 0x000000edf800720c */ /* 0x000fe40003f44070 */
[----:B------:R-:W-:Y:S02]  /*7180*/  ISETP.GT.U32.AND.EX P0, PT, R15, RZ, PT, P0 ;  /* 0x000000ff0f00720c */ /* 0x000fe40003f04100 */
[----:B------:R-:W-:-:S02]  /*7190*/  FMNMX R16, R141, R16, !PT ;  /* 0x000000108d107209 */ /* 0x000fc40007800000 */
[C---:B------:R-:W-:Y:S02]  /*71a0*/  ISETP.GT.U32.AND.EX P5, PT, R9.reuse, RZ, PT, P5 ;  /* 0x000000ff0900720c */ /* 0x040fe40003fa4150 */
[----:B------:R-:W-:Y:S02]  /*71b0*/  ISETP.GT.U32.AND.EX P2, PT, R9, RZ, PT, P2 ;  /* 0x000000ff0900720c */ /* 0x000fe40003f44120 */
[----:B------:R-:W-:Y:S01]  /*71c0*/  FSEL R9, R73, -INF , !P0 ;  /* 0xff80000049097808 */ /* 0x000fe20004000000 */
[----:B----4-:R-:W-:Y:S02]  /*71d0*/  IMAD.WIDE R10, R4, 0x2, R246 ;  /* 0x00000002040a7825 */ /* 0x010fe400078e02f6 */
[----:B------:R-:W4:Y:S01]  /*71e0*/  LDL.64 R246, [R1+0xc0] ;  /* 0x0000c00001f67983 */ /* 0x000f220000100a00 */
[----:B------:R-:W-:Y:S01]  /*71f0*/  FMNMX R73, R142, R16, !PT ;  /* 0x000000108e497209 */ /* 0x000fe20007800000 */
[----:B------:R-:W-:Y:S01]  /*7200*/  FMUL R63, R70, UR13 ;  /* 0x0000000d463f7c20 */ /* 0x000fe20008400000 */
[----:B------:R-:W-:Y:S01]  /*7210*/  ISETP.GT.U32.AND.EX P6, PT, R17, RZ, PT, P6 ;  /* 0x000000ff1100720c */ /* 0x000fe20003fc4160 */
[----:B------:R-:W-:-:S02]  /*7220*/  FMUL R67, R74, UR13 ;  /* 0x0000000d4a437c20 */ /* 0x000fc40008400000 */
[----:B------:R-:W0:Y:S01]  /*7230*/  SHFL.BFLY PT, R16, R73, 0x2, 0x1f ;  /* 0x0c401f0049107f89 */ /* 0x000e2200000e0000 */
[----:B------:R-:W-:Y:S02]  /*7240*/  FSEL R63, R63, -INF , !P6 ;  /* 0xff8000003f3f7808 */ /* 0x000fe40007000000 */
[----:B------:R-:W-:Y:S02]  /*7250*/  FSEL R64, R64, -INF , !P5 ;  /* 0xff80000040407808 */ /* 0x000fe40006800000 */
[-C--:B------:R-:W-:Y:S02]  /*7260*/  ISETP.GT.U32.AND P6, PT, R250, R237.reuse, PT ;  /* 0x000000edfa00720c */ /* 0x080fe40003fc4070 */
[----:B------:R-:W-:Y:S02]  /*7270*/  ISETP.GT.U32.AND P5, PT, R251, R237, PT ;  /* 0x000000edfb00720c */ /* 0x000fe40003fa4070 */
[----:B------:R-:W-:Y:S01]  /*7280*/  FSEL R67, R67, -INF , !P2 ;  /* 0xff80000043437808 */ /* 0x000fe20005000000 */
[----:B------:R-:W4:Y:S01]  /*7290*/  LDL.64 R250, [R1+0xd0] ;  /* 0x0000d00001fa7983 */ /* 0x000f220000100a00 */
[----:B------:R-:W-:-:S02]  /*72a0*/  ISETP.GT.U32.AND P0, PT, R252, R230, PT ;  /* 0x000000e6fc00720c */ /* 0x000fc40003f04070 */
[----:B------:R-:W-:Y:S01]  /*72b0*/  ISETP.GT.U32.AND P2, PT, R252, R237, PT ;  /* 0x000000edfc00720c */ /* 0x000fe20003f44070 */
[----:B------:R-:W-:Y:S01]  /*72c0*/  FMUL R60, R68, UR13 ;  /* 0x0000000d443c7c20 */ /* 0x000fe20008400000 */
[----:B------:R-:W-:Y:S02]  /*72d0*/  ISETP.GT.U32.AND.EX P1, PT, R17, RZ, PT, P1 ;  /* 0x000000ff1100720c */ /* 0x000fe40003f24110 */
[C---:B------:R-:W-:Y:S02]  /*72e0*/  ISETP.GT.U32.AND.EX P0, PT, R12.reuse, RZ, PT, P0 ;  /* 0x000000ff0c00720c */ /* 0x040fe40003f04100 */
[----:B------:R-:W-:Y:S02]  /*72f0*/  ISETP.GT.U32.AND.EX P5, PT, R13, RZ, PT, P5 ;  /* 0x000000ff0d00720c */ /* 0x000fe40003fa4150 */
[----:B------:R-:W-:Y:S01]  /*7300*/  ISETP.GT.U32.AND.EX P2, PT, R12, RZ, PT, P2 ;  /* 0x000000ff0c00720c */ /* 0x000fe20003f44120 */
[----:B---3--:R-:W-:Y:S02]  /*7310*/  IMAD.WIDE R12, R4, 0x2, R244 ;  /* 0x00000002040c7825 */ /* 0x008fe400078e02f4 */
[----:B------:R-:W3:Y:S01]  /*7320*/  LDL.64 R244, [R1+0xb8] ;  /* 0x0000b80001f47983 */ /* 0x000ee20000100a00 */
[----:B------:R-:W-:-:S02]  /*7330*/  FSEL R60, R60, -INF , !P1 ;  /* 0xff8000003c3c7808 */ /* 0x000fc40004800000 */
[----:B------:R-:W-:Y:S01]  /*7340*/  ISETP.GT.U32.AND P1, PT, R249, R237, PT ;  /* 0x000000edf900720c */ /* 0x000fe20003f24070 */
[----:B------:R2:W3:Y:S04]  /*7350*/  LDG.E.U16 R229, desc[UR20][R12.64] ;  /* 0x000000140ce57981 */ /* 0x0004e8000c1e1500 */
[----:B------:R-:W3:Y:S01]  /*7360*/  LDL.64 R248, [R1+0xc8] ;  /* 0x0000c80001f87983 */ /* 0x000ee20000100a00 */
[----:B------:R-:W-:Y:S02]  /*7370*/  ISETP.GT.U32.AND.EX P1, PT, R15, RZ, PT, P1 ;  /* 0x000000ff0f00720c */ /* 0x000fe40003f24110 */
[----:B------:R-:W-:Y:S01]  /*7380*/  ISETP.GT.U32.AND.EX P6, PT, R14, RZ, PT, P6 ;  /* 0x000000ff0e00720c */ /* 0x000fe20003fc4160 */
[C---:B--2---:R-:W-:Y:S02]  /*7390*/  IMAD.WIDE R12, R4.reuse, 0x2, R240 ;  /* 0x00000002040c7825 */ /* 0x044fe400078e02f0 */
[----:B------:R-:W2:Y:S01]  /*73a0*/  LDL.64 R240, [R1+0xa8] ;  /* 0x0000a80001f07983 */ /* 0x000ea20000100a00 */
[----:B0-----:R-:W-:Y:S01]  /*73b0*/  FMNMX R73, R73, R16, !PT ;  /* 0x0000001049497209 */ /* 0x001fe20007800000 */
[----:B------:R-:W-:-:S02]  /*73c0*/  IMAD.WIDE R14, R4, 0x2, R242 ;  /* 0x00000002040e7825 */ /* 0x000fc400078e02f2 */
[----:B------:R-:W2:Y:S02]  /*73d0*/  LDL.64 R242, [R1+0xb0] ;  /* 0x0000b00001f27983 */ /* 0x000ea40000100a00 */
[C---:B------:R-:W-:Y:S02]  /*73e0*/  IMAD.WIDE R16, R4.reuse, 0x2, R238 ;  /* 0x0000000204107825 */ /* 0x040fe400078e02ee */
[----:B------:R-:W2:Y:S02]  /*73f0*/  LDL.64 R238, [R1+0xa0] ;  /* 0x0000a00001ee7983 */ /* 0x000ea40000100a00 */
[----:B------:R-:W-:-:S04]  /*7400*/  IMAD.WIDE R18, R4, 0x2, R220 ;  /* 0x0000000204127825 */ /* 0x000fc800078e02dc */
[----:B------:R-:W-:Y:S01]  /*7410*/  FMUL R68, R80, UR13 ;  /* 0x0000000d50447c20 */ /* 0x000fe20008400000 */
[----:B------:R-:W2:Y:S04]  /*7420*/  LDG.E.U16 R145, desc[UR20][R18.64] ;  /* 0x0000001412917981 */ /* 0x000ea8000c1e1500 */
[----:B------:R-:W-:Y:S02]  /*7430*/  FSEL R68, R68, -INF , !P0 ;  /* 0xff80000044447808 */ /* 0x000fe40004000000 */
[----:B------:R-:W-:Y:S02]  /*7440*/  ISETP.GT.U32.AND P0, PT, R0, R230, PT ;  /* 0x000000e60000720c */ /* 0x000fe40003f04070 */
[----:B------:R0:W2:Y:S04]  /*7450*/  LDG.E.U16 R230, desc[UR20][R10.64] ;  /* 0x000000140ae67981 */ /* 0x0000a8000c1e1500 */
[----:B------:R-:W2:Y:S01]  /*7460*/  LDL.64 R18, [R1+0x98] ;  /* 0x0000980001127983 */ /* 0x000ea20000100a00 */
[----:B0-----:R-:W-:-:S03]  /*7470*/  IMAD.WIDE R10, R4, 0x2, R216 ;  /* 0x00000002040a7825 */ /* 0x001fc600078e02d8 */
[----:B------:R-:W2:Y:S01]  /*7480*/  LDG.E.U16 R217, desc[UR20][R16.64] ;  /* 0x0000001410d97981 */ /* 0x000ea2000c1e1500 */
[----:B------:R-:W-:Y:S01]  /*7490*/  FMUL R70, R85, UR13 ;  /* 0x0000000d55467c20 */ /* 0x000fe20008400000 */
[----:B------:R-:W-:Y:S02]  /*74a0*/  ISETP.GT.U32.AND.EX P0, PT, R224, RZ, PT, P0 ;  /* 0x000000ffe000720c */ /* 0x000fe40003f04100 */
[----:B------:R-:W0:Y:S04]  /*74b0*/  SHFL.BFLY PT, R74, R73, 0x1, 0x1f ;  /* 0x0c201f00494a7f89 */ /* 0x000e2800000e0000 */
[----:B------:R-:W2:Y:S04]  /*74c0*/  LDG.E.U16 R220, desc[UR20][R10.64] ;  /* 0x000000140adc7981 */ /* 0x000ea8000c1e1500 */
[----:B------:R-:W2:Y:S01]  /*74d0*/  LDL.64 R16, [R1+0x90] ;  /* 0x0000900001107983 */ /* 0x000ea20000100a00 */
[----:B------:R-:W-:-:S02]  /*74e0*/  FSEL R70, R70, -INF , !P0 ;  /* 0xff80000046467808 */ /* 0x000fc40004000000 */
[----:B------:R-:W-:-:S04]  /*74f0*/  ISETP.GT.U32.AND P0, PT, R0, R237, PT ;  /* 0x000000ed0000720c */ /* 0x000fc80003f04070 */
[----:B------:R-:W-:Y:S02]  /*7500*/  ISETP.GT.U32.AND.EX P0, PT, R224, RZ, PT, P0 ;  /* 0x000000ffe000720c */ /* 0x000fe40003f04100 */
[----:B------:R1:W2:Y:S02]  /*7510*/  LDG.E.U16 R224, desc[UR20][R14.64] ;  /* 0x000000140ee07981 */ /* 0x0002a4000c1e1500 */
[C---:B-1----:R-:W-:Y:S02]  /*7520*/  IMAD.WIDE R14, R4.reuse, 0x2, R218 ;  /* 0x00000002040e7825 */ /* 0x042fe400078e02da */
[----:B------:R-:W2:Y:S04]  /*7530*/  LDG.E.U16 R219, desc[UR20][R12.64] ;  /* 0x000000140cdb7981 */ /* 0x000ea8000c1e1500 */
[----:B------:R4:W2:Y:S02]  /*7540*/  LDG.E.U16 R218, desc[UR20][R14.64] ;  /* 0x000000140eda7981 */ /* 0x0008a4000c1e1500 */
[----:B----4-:R-:W-:-:S02]  /*7550*/  IMAD.WIDE R14, R4, 0x2, R246 ;  /* 0x00000002040e7825 */ /* 0x010fc400078e02f6 */
[----:B------:R-:W4:Y:S04]  /*7560*/  LDL.64 R246, [R1+0x88] ;  /* 0x0000880001f67983 */ /* 0x000f280000100a00 */
[----:B------:R0:W4:Y:S01]  /*7570*/  LDG.E.U16 R148, desc[UR20][R14.64] ;  /* 0x000000140e947981 */ /* 0x000122000c1e1500 */
[----:B------:R-:W-:-:S05]  /*7580*/  IMAD.WIDE R10, R4, 0x2, R250 ;  /* 0x00000002040a7825 */ /* 0x000fca00078e02fa */
[----:B------:R3:W4:Y:S01]  /*7590*/  LDG.E.U16 R146, desc[UR20][R10.64] ;  /* 0x000000140a927981 */ /* 0x000722000c1e1500 */
[----:B0-----:R-:W-:Y:S01]  /*75a0*/  FMNMX R14, R73, R74, !PT ;  /* 0x0000004a490e7209 */ /* 0x001fe20007800000 */
[----:B---3--:R-:W-:-:S05]  /*75b0*/  IMAD.WIDE R10, R4, 0x2, R244 ;  /* 0x00000002040a7825 */ /* 0x008fca00078e02f4 */
[----:B------:R2:W3:Y:S01]  /*75c0*/  LDG.E.U16 R149, desc[UR20][R10.64] ;  /* 0x000000140a957981 */ /* 0x0004e2000c1e1500 */
[----:B------:R-:W-:Y:S01]  /*75d0*/  IMAD.WIDE R12, R4, 0x2, R248 ;  /* 0x00000002040c7825 */ /* 0x000fe200078e02f8 */
[----:B------:R-:W-:-:S04]  /*75e0*/  FMNMX R14, R14, R231, !PT ;  /* 0x000000e70e0e7209 */ /* 0x000fc80007800000 */
[----:B------:R0:W3:Y:S01]  /*75f0*/  LDG.E.U16 R147, desc[UR20][R12.64] ;  /* 0x000000140c937981 */ /* 0x0000e2000c1e1500 */
[----:B--2---:R-:W-:-:S05]  /*7600*/  IMAD.WIDE R10, R4, 0x2, R240 ;  /* 0x00000002040a7825 */ /* 0x004fca00078e02f0 */
[----:B------:R1:W2:Y:S01]  /*7610*/  LDG.E.U16 R151, desc[UR20][R10.64] ;  /* 0x000000140a977981 */ /* 0x0002a2000c1e1500 */
[----:B0-----:R-:W-:-:S04]  /*7620*/  IMAD.WIDE R12, R4, 0x2, R242 ;  /* 0x00000002040c7825 */ /* 0x001fc800078e02f2 */
[----:B------:R-:W-:Y:S01]  /*7630*/  FADD R94, R94, -R14 ;  /* 0x8000000e5e5e7221 */ /* 0x000fe20000000000 */
[----:B------:R0:W3:Y:S01]  /*7640*/  LDG.E.U16 R150, desc[UR20][R12.64] ;  /* 0x000000140c967981 */ /* 0x0000e2000c1e1500 */
[----:B-1----:R-:W-:-:S04]  /*7650*/  IMAD.WIDE R10, R4, 0x2, R238 ;  /* 0x00000002040a7825 */ /* 0x002fc800078e02ee */
[--C-:B------:R-:W-:Y:S01]  /*7660*/  FADD R242, R93, -R14.reuse ;  /* 0x8000000e5df27221 */ /* 0x100fe20000000000 */
[----:B0-----:R-:W-:Y:S02]  /*7670*/  FADD R12, R92, -R14 ;  /* 0x8000000e5c0c7221 */ /* 0x001fe40000000000 */
[----:B------:R0:W2:Y:S01]  /*7680*/  LDG.E.U16 R92, desc[UR20][R10.64] ;  /* 0x000000140a5c7981 */ /* 0x0000a2000c1e1500 */
[----:B------:R-:W-:Y:S01]  /*7690*/  FMUL R94, R94, 1.4426950216293334961 ;  /* 0x3fb8aa3b5e5e7820 */ /* 0x000fe20000400000 */
[----:B0-----:R-:W-:-:S05]  /*76a0*/  IMAD.WIDE R10, R4, 0x2, R18 ;  /* 0x00000002040a7825 */ /* 0x001fca00078e0212 */
[----:B------:R0:W2:Y:S01]  /*76b0*/  LDG.E.U16 R93, desc[UR20][R10.64] ;  /* 0x000000140a5d7981 */ /* 0x0000a2000c1e1500 */
[----:B------:R1:W-:Y:S01]  /*76c0*/  MUFU.EX2 R240, R94 ;  /* 0x0000005e00f07308 */ /* 0x0003e20000000800 */
[----:B0-----:R-:W-:-:S05]  /*76d0*/  IMAD.WIDE R10, R4, 0x2, R16 ;  /* 0x00000002040a7825 */ /* 0x001fca00078e0210 */
[----:B-1----:R0:W2:Y:S02]  /*76e0*/  LDG.E.U16 R94, desc[UR20][R10.64] ;  /* 0x000000140a5e7981 */ /* 0x0020a4000c1e1500 */
[----:B0-----:R-:W-:-:S04]  /*76f0*/  FMNMX R10, R90, R91, !PT ;  /* 0x0000005b5a0a7209 */ /* 0x001fc80007800000 */
        /* <DEDUP_REMOVED lines=26> */
[----:B------:R-:W-:-:S03]  /*78a0*/  FADD R11, R98, -R14 ;  /* 0x8000000e620b7221 */ /* 0x000fc60000000000 */
[----:B------:R-:W-:Y:S01]  /*78b0*/  FMNMX R10, R139, R10, !PT ;  /* 0x0000000a8b0a7209 */ /* 0x000fe20007800000 */
[----:B------:R-:W-:-:S03]  /*78c0*/  FMUL R11, R11, 1.4426950216293334961 ;  /* 0x3fb8aa3b0b0b7820 */ /* 0x000fc60000400000 */
[----:B------:R-:W-:Y:S01]  /*78d0*/  FMNMX R10, R140, R10, !PT ;  /* 0x0000000a8c0a7209 */ /* 0x000fe20007800000 */
[--C-:B------:R-:W-:Y:S01]  /*78e0*/  FADD R216, R88, -R14.reuse ;  /* 0x8000000e58d87221 */ /* 0x100fe20000000000 */
[----:B------:R4:W-:Y:S02]  /*78f0*/  MUFU.EX2 R0, R11 ;  /* 0x0000000b00007308 */ /* 0x0009e40000000800 */
[----:B------:R-:W-:Y:S01]  /*7900*/  FMNMX R88, R143, R10, !PT ;  /* 0x0000000a8f587209 */ /* 0x000fe20007800000 */
[----:B------:R-:W-:Y:S01]  /*7910*/  FADD R238, R95, -R14 ;  /* 0x8000000e5fee7221 */ /* 0x000fe20000000000 */
[----:B----4-:R-:W-:Y:S02]  /*7920*/  IMAD.WIDE R10, R4, 0x2, R246 ;  /* 0x00000002040a7825 */ /* 0x010fe400078e02f6 */
[----:B------:R-:W4:Y:S04]  /*7930*/  LDL.64 R246, [R1+0x78] ;  /* 0x0000780001f67983 */ /* 0x000f280000100a00 */
[----:B------:R0:W2:Y:S04]  /*7940*/  LDG.E.U16 R95, desc[UR20][R10.64] ;  /* 0x000000140a5f7981 */ /* 0x0000a8000c1e1500 */
[----:B------:R-:W0:Y:S01]  /*7950*/  LDL.64 R10, [R1+0x80] ;  /* 0x00008000010a7983 */ /* 0x000e220000100a00 */
[----:B------:R-:W-:-:S04]  /*7960*/  FADD R96, R96, -R14 ;  /* 0x8000000e60607221 */ /* 0x000fc80000000000 */
[----:B------:R-:W-:-:S04]  /*7970*/  FMUL R96, R96, 1.4426950216293334961 ;  /* 0x3fb8aa3b60607820 */ /* 0x000fc80000400000 */
[----:B------:R1:W-:Y:S01]  /*7980*/  MUFU.EX2 R237, R96 ;  /* 0x0000006000ed7308 */ /* 0x0003e20000000800 */
[----:B------:R-:W-:Y:S01]  /*7990*/  FADD R234, R97, -R14 ;  /* 0x8000000e61ea7221 */ /* 0x000fe20000000000 */
[----:B------:R-:W-:-:S05]  /*79a0*/  FMNMX R88, R144, R88, !PT ;  /* 0x0000005890587209 */ /* 0x000fca0007800000 */
[----:B------:R-:W3:Y:S01]  /*79b0*/  SHFL.BFLY PT, R80, R88, 0x2, 0x1f ;  /* 0x0c401f0058507f89 */ /* 0x000ee200000e0000 */
[----:B------:R-:W-:Y:S01]  /*79c0*/  FADD R89, R89, -R14 ;  /* 0x8000000e59597221 */ /* 0x000fe20000000000 */
[----:B0-----:R-:W-:-:S05]  /*79d0*/  IMAD.WIDE R10, R4, 0x2, R10 ;  /* 0x00000002040a7825 */ /* 0x001fca00078e020a */
[----:B-1----:R4:W2:Y:S02]  /*79e0*/  LDG.E.U16 R96, desc[UR20][R10.64] ;  /* 0x000000140a607981 */ /* 0x0028a4000c1e1500 */
[----:B----4-:R-:W-:Y:S02]  /*79f0*/  IMAD.WIDE R10, R4, 0x2, R246 ;  /* 0x00000002040a7825 */ /* 0x010fe400078e02f6 */
[----:B------:R-:W4:Y:S04]  /*7a00*/  LDL.64 R246, [R1+0x68] ;  /* 0x0000680001f67983 */ /* 0x000f280000100a00 */
[----:B------:R0:W2:Y:S04]  /*7a10*/  LDG.E.U16 R97, desc[UR20][R10.64] ;  /* 0x000000140a617981 */ /* 0x0000a8000c1e1500 */
[----:B------:R-:W0:Y:S01]  /*7a20*/  LDL.64 R10, [R1+0x70] ;  /* 0x00007000010a7983 */ /* 0x000e220000100a00 */
[----:B------:R-:W-:Y:S01]  /*7a30*/  FMUL R89, R89, 1.4426950216293334961 ;  /* 0x3fb8aa3b59597820 */ /* 0x000fe20000400000 */
[----:B---3--:R-:W-:-:S03]  /*7a40*/  FMNMX R88, R88, R80, !PT ;  /* 0x0000005058587209 */ /* 0x008fc60007800000 */
[----:B------:R1:W-:Y:S02]  /*7a50*/  MUFU.EX2 R244, R89 ;  /* 0x0000005900f47308 */ /* 0x0003e40000000800 */
[----:B-1----:R-:W1:Y:S01]  /*7a60*/  SHFL.BFLY PT, R89, R88, 0x1, 0x1f ;  /* 0x0c201f0058597f89 */ /* 0x002e6200000e0000 */
[----:B------:R-:W-:-:S04]  /*7a70*/  FADD R99, R99, -R14 ;  /* 0x8000000e63637221 */ /* 0x000fc80000000000 */
[----:B------:R-:W-:Y:S01]  /*7a80*/  FMUL R99, R99, 1.4426950216293334961 ;  /* 0x3fb8aa3b63637820 */ /* 0x000fe20000400000 */
[----:B------:R-:W-:-:S03]  /*7a90*/  FADD R102, R102, -R14 ;  /* 0x8000000e66667221 */ /* 0x000fc60000000000 */
[----:B------:R3:W-:Y:S01]  /*7aa0*/  MUFU.EX2 R5, R99 ;  /* 0x0000006300057308 */ /* 0x0007e20000000800 */
[----:B------:R-:W-:Y:S01]  /*7ab0*/  FMUL R102, R102, 1.4426950216293334961 ;  /* 0x3fb8aa3b66667820 */ /* 0x000fe20000400000 */
[----:B---3--:R-:W-:Y:S01]  /*7ac0*/  FADD R99, -R14, R231 ;  /* 0x000000e70e637221 */ /* 0x008fe20000000100 */
[----:B-1----:R-:W-:-:S03]  /*7ad0*/  FMNMX R88, R88, R89, !PT ;  /* 0x0000005958587209 */ /* 0x002fc60007800000 */
[----:B------:R-:W-:Y:S01]  /*7ae0*/  FMUL R99, R99, 1.4426950216293334961 ;  /* 0x3fb8aa3b63637820 */ /* 0x000fe20000400000 */
[----:B------:R-:W-:Y:S01]  /*7af0*/  FMNMX R88, R88, R233, !PT ;  /* 0x000000e958587209 */ /* 0x000fe20007800000 */
[----:B------:R1:W-:Y:S04]  /*7b00*/  MUFU.EX2 R221, R102 ;  /* 0x0000006600dd7308 */ /* 0x0003e80000000800 */
[----:B-1----:R-:W-:-:S04]  /*7b10*/  FADD R102, R90, -R88 ;  /* 0x800000585a667221 */ /* 0x002fc80000000000 */
[----:B------:R1:W-:Y:S01]  /*7b20*/  MUFU.EX2 R90, R99 ;  /* 0x00000063005a7308 */ /* 0x0003e20000000800 */
[----:B0-----:R-:W-:-:S05]  /*7b30*/  IMAD.WIDE R10, R4, 0x2, R10 ;  /* 0x00000002040a7825 */ /* 0x001fca00078e020a */
[----:B------:R4:W3:Y:S02]  /*7b40*/  LDG.E.U16 R98, desc[UR20][R10.64] ;  /* 0x000000140a627981 */ /* 0x0008e4000c1e1500 */
[----:B----4-:R-:W-:-:S04]  /*7b50*/  IMAD.WIDE R10, R4, 0x2, R246 ;  /* 0x00000002040a7825 */ /* 0x010fc800078e02f6 */
[----:B------:R-:W-:Y:S01]  /*7b60*/  FADD R122, R122, -R14 ;  /* 0x8000000e7a7a7221 */ /* 0x000fe20000000000 */
[----:B------:R-:W4:Y:S04]  /*7b70*/  LDL.64 R246, [R1+0x50] ;  /* 0x0000500001f67983 */ /* 0x000f280000100a00 */
[----:B-1----:R0:W3:Y:S04]  /*7b80*/  LDG.E.U16 R99, desc[UR20][R10.64] ;  /* 0x000000140a637981 */ /* 0x0020e8000c1e1500 */
[----:B------:R-:W0:Y:S01]  /*7b90*/  LDL.64 R10, [R1+0x60] ;  /* 0x00006000010a7983 */ /* 0x000e220000100a00 */
[----:B------:R-:W-:Y:S01]  /*7ba0*/  FMUL R18, R122, 1.4426950216293334961 ;  /* 0x3fb8aa3b7a127820 */ /* 0x000fe20000400000 */
[----:B0-----:R-:W-:-:S05]  /*7bb0*/  IMAD.WIDE R10, R4, 0x2, R10 ;  /* 0x00000002040a7825 */ /* 0x001fca00078e020a */
[----:B------:R0:W3:Y:S04]  /*7bc0*/  LDG.E.U16 R122, desc[UR20][R10.64] ;  /* 0x000000140a7a7981 */ /* 0x0000e8000c1e1500 */
[----:B------:R-:W0:Y:S01]  /*7bd0*/  LDL.64 R10, [R1+0x58] ;  /* 0x00005800010a7983 */ /* 0x000e220000100a00 */
[----:B------:R-:W-:-:S04]  /*7be0*/  FADD R129, R129, -R14 ;  /* 0x8000000e81817221 */ /* 0x000fc80000000000 */
[----:B------:R-:W-:Y:S01]  /*7bf0*/  FMUL R76, R129, 1.4426950216293334961 ;  /* 0x3fb8aa3b814c7820 */ /* 0x000fe20000400000 */
[--C-:B------:R-:W-:Y:S01]  /*7c00*/  FADD R77, R130, -R14.reuse ;  /* 0x8000000e824d7221 */ /* 0x100fe20000000000 */
[----:B------:R-:W-:Y:S01]  /*7c10*/  FADD R103, R103, -R14 ;  /* 0x8000000e67677221 */ /* 0x000fe20000000000 */
[----:B------:R-:W-:-:S03]  /*7c20*/  FADD R112, R112, -R88 ;  /* 0x8000005870707221 */ /* 0x000fc60000000000 */
[----:B------:R-:W-:Y:S01]  /*7c30*/  FMUL R103, R103, 1.4426950216293334961 ;  /* 0x3fb8aa3b67677820 */ /* 0x000fe20000400000 */
[----:B------:R-:W-:-:S03]  /*7c40*/  FMUL R112, R112, 1.4426950216293334961 ;  /* 0x3fb8aa3b70707820 */ /* 0x000fc60000400000 */
[----:B------:R1:W-:Y:S01]  /*7c50*/  MUFU.EX2 R252, R103 ;  /* 0x0000006700fc7308 */ /* 0x0003e20000000800 */
[----:B------:R-:W-:Y:S01]  /*7c60*/  FADD R223, R223, -R88 ;  /* 0x80000058dfdf7221 */ /* 0x000fe20000000000 */
[----:B------:R-:W-:-:S06]  /*7c70*/  FADD R74, R126, -R14 ;  /* 0x8000000e7e4a7221 */ /* 0x000fcc0000000000 */
[----:B------:R2:W-:Y:S01]  /*7c80*/  MUFU.EX2 R231, R112 ;  /* 0x0000007000e77308 */ /* 0x0005e20000000800 */
[--C-:B-1----:R-:W-:Y:S01]  /*7c90*/  FADD R103, R91, -R88.reuse ;  /* 0x800000585b677221 */ /* 0x102fe20000000000 */
[----:B------:R-:W-:Y:S01]  /*7ca0*/  FADD R91, R100, -R88 ;  /* 0x80000058645b7221 */ /* 0x000fe20000000000 */
[----:B------:R-:W-:Y:S01]  /*7cb0*/  FMUL R126, R223, 1.4426950216293334961 ;  /* 0x3fb8aa3bdf7e7820 */ /* 0x000fe20000400000 */
[----:B0-----:R-:W-:-:S05]  /*7cc0*/  IMAD.WIDE R10, R4, 0x2, R10 ;  /* 0x00000002040a7825 */ /* 0x001fca00078e020a */
[----:B------:R4:W3:Y:S02]  /*7cd0*/  LDG.E.U16 R129, desc[UR20][R10.64] ;  /* 0x000000140a817981 */ /* 0x0008e4000c1e1500 */
[----:B----4-:R-:W-:-:S05]  /*7ce0*/  IMAD.WIDE R10, R4, 0x2, R246 ;  /* 0x00000002040a7825 */ /* 0x010fca00078e02f6 */
[----:B------:R0:W4:Y:S02]  /*7cf0*/  LDG.E.U16 R130, desc[UR20][R10.64] ;  /* 0x000000140a827981 */ /* 0x000124000c1e1500 */
        /* <DEDUP_REMOVED lines=27> */
[----:B------:R-:W-:Y:S02]  /*7eb0*/  FADD R11, R222, -R88 ;  /* 0x80000058de0b7221 */ /* 0x000fe40000000000 */
[----:B------:R-:W3:Y:S01]  /*7ec0*/  LDL.64 R222, [R1+0x40] ;  /* 0x0000400001de7983 */ /* 0x000ee20000100a00 */
[----:B------:R-:W-:Y:S01]  /*7ed0*/  FMNMX R10, R68, R10, !PT ;  /* 0x0000000a440a7209 */ /* 0x000fe20007800000 */
[----:B------:R-:W-:-:S03]  /*7ee0*/  FMUL R11, R11, 1.4426950216293334961 ;  /* 0x3fb8aa3b0b0b7820 */ /* 0x000fc60000400000 */
[----:B------:R-:W-:Y:S01]  /*7ef0*/  FMNMX R10, R72, R10, !PT ;  /* 0x0000000a480a7209 */ /* 0x000fe20007800000 */
[----:B------:R0:W-:Y:S03]  /*7f00*/  MUFU.EX2 R100, R11 ;  /* 0x0000000b00647308 */ /* 0x0001e60000000800 */
[----:B--2---:R-:W-:Y:S02]  /*7f10*/  FMNMX R112, R71, R10, !PT ;  /* 0x0000000a47707209 */ /* 0x004fe40007800000 */
[----:B0-----:R-:W2:Y:S01]  /*7f20*/  LDL.64 R10, [R1+0x48] ;  /* 0x00004800010a7983 */ /* 0x001ea20000100a00 */
[--C-:B------:R-:W-:Y:S01]  /*7f30*/  FADD R101, R101, -R88.reuse ;  /* 0x8000005865657221 */ /* 0x100fe20000000000 */
[----:B------:R-:W-:-:S03]  /*7f40*/  FADD R104, R104, -R88 ;  /* 0x8000005868687221 */ /* 0x000fc60000000000 */
[----:B------:R-:W-:Y:S01]  /*7f50*/  FMUL R101, R101, 1.4426950216293334961 ;  /* 0x3fb8aa3b65657820 */ /* 0x000fe20000400000 */
[----:B------:R-:W-:-:S03]  /*7f60*/  FMUL R104, R104, 1.4426950216293334961 ;  /* 0x3fb8aa3b68687820 */ /* 0x000fc60000400000 */
[----:B------:R0:W-:Y:S08]  /*7f70*/  MUFU.EX2 R247, R101 ;  /* 0x0000006500f77308 */ /* 0x0001f00000000800 */
[----:B------:R1:W-:Y:S01]  /*7f80*/  MUFU.EX2 R246, R104 ;  /* 0x0000006800f67308 */ /* 0x0003e20000000800 */
[----:B--2---:R-:W-:-:S05]  /*7f90*/  IMAD.WIDE R10, R4, 0x2, R10 ;  /* 0x00000002040a7825 */ /* 0x004fca00078e020a */
[----:B0-----:R3:W2:Y:S02]  /*7fa0*/  LDG.E.U16 R101, desc[UR20][R10.64] ;  /* 0x000000140a657981 */ /* 0x0016a4000c1e1500 */
[----:B---3--:R-:W-:Y:S02]  /*7fb0*/  IMAD.WIDE R10, R4, 0x2, R222 ;  /* 0x00000002040a7825 */ /* 0x008fe400078e02de */
[----:B------:R-:W3:Y:S04]  /*7fc0*/  LDL.64 R222, [R1+0x30] ;  /* 0x0000300001de7983 */ /* 0x000ee80000100a00 */
[----:B-1----:R0:W2:Y:S04]  /*7fd0*/  LDG.E.U16 R104, desc[UR20][R10.64] ;  /* 0x000000140a687981 */ /* 0x0020a8000c1e1500 */
[----:B------:R-:W0:Y:S01]  /*7fe0*/  LDL.64 R10, [R1+0x38] ;  /* 0x00003800010a7983 */ /* 0x000e220000100a00 */
[--C-:B------:R-:W-:Y:S01]  /*7ff0*/  FADD R105, R105, -R88.reuse ;  /* 0x8000005869697221 */ /* 0x100fe20000000000 */
[----:B------:R-:W-:-:S03]  /*8000*/  FADD R109, R109, -R88 ;  /* 0x800000586d6d7221 */ /* 0x000fc60000000000 */
[----:B------:R-:W-:Y:S01]  /*8010*/  FMUL R105, R105, 1.4426950216293334961 ;  /* 0x3fb8aa3b69697820 */ /* 0x000fe20000400000 */
[----:B------:R-:W-:-:S03]  /*8020*/  FMUL R109, R109, 1.4426950216293334961 ;  /* 0x3fb8aa3b6d6d7820 */ /* 0x000fc60000400000 */
[----:B------:R-:W-:Y:S08]  /*8030*/  MUFU.EX2 R245, R105 ;  /* 0x0000006900f57308 */ /* 0x000ff00000000800 */
[----:B------:R1:W-:Y:S02]  /*8040*/  MUFU.EX2 R239, R109 ;  /* 0x0000006d00ef7308 */ /* 0x0003e40000000800 */
[--C-:B-1----:R-:W-:Y:S01]  /*8050*/  FADD R109, R140, -R88.reuse ;  /* 0x800000588c6d7221 */ /* 0x102fe20000000000 */
[----:B------:R-:W-:Y:S01]  /*8060*/  FADD R8, R8, -R88 ;  /* 0x8000005808087221 */ /* 0x000fe20000000000 */
[----:B------:R-:W-:Y:S01]  /*8070*/  FADD R137, R137, -R14 ;  /* 0x8000000e89897221 */ /* 0x000fe20000000000 */
[----:B------:R-:W-:-:S02]  /*8080*/  FMNMX R112, R70, R112, !PT ;  /* 0x0000007046707209 */ /* 0x000fc40007800000 */
[----:B------:R-:W-:Y:S01]  /*8090*/  FMUL R8, R8, 1.4426950216293334961 ;  /* 0x3fb8aa3b08087820 */ /* 0x000fe20000400000 */
[----:B------:R-:W-:-:S03]  /*80a0*/  FMUL R84, R137, 1.4426950216293334961 ;  /* 0x3fb8aa3b89547820 */ /* 0x000fc60000400000 */
[----:B------:R1:W-:Y:S02]  /*80b0*/  MUFU.EX2 R137, R8 ;  /* 0x0000000800897308 */ /* 0x0003e40000000800 */
[----:B-1----:R-:W1:Y:S01]  /*80c0*/  SHFL.BFLY PT, R8, R112, 0x2, 0x1f ;  /* 0x0c401f0070087f89 */ /* 0x002e6200000e0000 */
[----:B0-----:R-:W-:-:S05]  /*80d0*/  IMAD.WIDE R10, R4, 0x2, R10 ;  /* 0x00000002040a7825 */ /* 0x001fca00078e020a */
[----:B------:R3:W2:Y:S02]  /*80e0*/  LDG.E.U16 R105, desc[UR20][R10.64] ;  /* 0x000000140a697981 */ /* 0x0006a4000c1e1500 */
[----:B---3--:R-:W-:Y:S02]  /*80f0*/  IMAD.WIDE R10, R4, 0x2, R222 ;  /* 0x00000002040a7825 */ /* 0x008fe400078e02de */
[----:B------:R-:W3:Y:S04]  /*8100*/  LDL.64 R222, [R1+0x20] ;  /* 0x0000200001de7983 */ /* 0x000ee80000100a00 */
[----:B------:R0:W2:Y:S04]  /*8110*/  LDG.E.U16 R140, desc[UR20][R10.64] ;  /* 0x000000140a8c7981 */ /* 0x0000a8000c1e1500 */
[----:B------:R-:W0:Y:S01]  /*8120*/  LDL.64 R10, [R1+0x28] ;  /* 0x00002800010a7983 */ /* 0x000e220000100a00 */
[----:B------:R-:W-:Y:S01]  /*8130*/  FADD R113, R113, -R88 ;  /* 0x8000005871717221 */ /* 0x000fe20000000000 */
[----:B------:R-:W-:Y:S01]  /*8140*/  FADD R123, R123, -R14 ;  /* 0x8000000e7b7b7221 */ /* 0x000fe20000000000 */
[----:B------:R-:W-:Y:S01]  /*8150*/  FADD R226, R226, -R88 ;  /* 0x80000058e2e27221 */ /* 0x000fe20000000000 */
[----:B-1----:R-:W-:Y:S01]  /*8160*/  FMNMX R112, R112, R8, !PT ;  /* 0x0000000870707209 */ /* 0x002fe20007800000 */
[----:B------:R-:W-:Y:S01]  /*8170*/  FMUL R113, R113, 1.4426950216293334961 ;  /* 0x3fb8aa3b71717820 */ /* 0x000fe20000400000 */
[----:B------:R-:W-:Y:S01]  /*8180*/  FMUL R19, R123, 1.4426950216293334961 ;  /* 0x3fb8aa3b7b137820 */ /* 0x000fe20000400000 */
[----:B------:R-:W-:-:S02]  /*8190*/  FMUL R123, R226, 1.4426950216293334961 ;  /* 0x3fb8aa3be27b7820 */ /* 0x000fc40000400000 */
[----:B------:R1:W-:Y:S02]  /*81a0*/  MUFU.EX2 R226, R113 ;  /* 0x0000007100e27308 */ /* 0x0003e40000000800 */
[----:B-1----:R-:W1:Y:S01]  /*81b0*/  SHFL.BFLY PT, R113, R112, 0x1, 0x1f ;  /* 0x0c201f0070717f89 */ /* 0x002e6200000e0000 */
[----:B------:R-:W-:Y:S01]  /*81c0*/  FADD R119, R119, -R14 ;  /* 0x8000000e77777221 */ /* 0x000fe20000000000 */
[--C-:B------:R-:W-:Y:S01]  /*81d0*/  FADD R108, R108, -R88.reuse ;  /* 0x800000586c6c7221 */ /* 0x100fe20000000000 */
[----:B------:R-:W-:Y:S02]  /*81e0*/  FADD R139, R139, -R88 ;  /* 0x800000588b8b7221 */ /* 0x000fe40000000000 */
[----:B------:R-:W-:Y:S01]  /*81f0*/  FMUL R17, R119, 1.4426950216293334961 ;  /* 0x3fb8aa3b77117820 */ /* 0x000fe20000400000 */
[----:B------:R-:W-:-:S04]  /*8200*/  FMUL R108, R108, 1.4426950216293334961 ;  /* 0x3fb8aa3b6c6c7820 */ /* 0x000fc80000400000 */
[----:B------:R4:W-:Y:S01]  /*8210*/  MUFU.EX2 R241, R108 ;  /* 0x0000006c00f17308 */ /* 0x0009e20000000800 */
[----:B-1----:R-:W-:-:S04]  /*8220*/  FMNMX R112, R112, R113, !PT ;  /* 0x0000007170707209 */ /* 0x002fc80007800000 */
[----:B------:R-:W-:-:S05]  /*8230*/  FMNMX R112, R112, R236, !PT ;  /* 0x000000ec70707209 */ /* 0x000fca0007800000 */
[--C-:B------:R-:W-:Y:S01]  /*8240*/  FADD R119, R24, -R112.reuse ;  /* 0x8000007018777221 */ /* 0x100fe20000000000 */
[----:B----4-:R-:W-:Y:S01]  /*8250*/  FMUL R108, R139, 1.4426950216293334961 ;  /* 0x3fb8aa3b8b6c7820 */ /* 0x010fe20000400000 */
[----:B------:R-:W-:Y:S01]  /*8260*/  FADD R139, R25, -R112 ;  /* 0x80000070198b7221 */ /* 0x000fe20000000000 */
[----:B0-----:R-:W-:-:S05]  /*8270*/  IMAD.WIDE R10, R4, 0x2, R10 ;  /* 0x00000002040a7825 */ /* 0x001fca00078e020a */
[----:B------:R3:W4:Y:S02]  /*8280*/  LDG.E.U16 R24, desc[UR20][R10.64] ;  /* 0x000000140a187981 */ /* 0x000724000c1e1500 */
[----:B---3--:R-:W-:-:S05]  /*8290*/  IMAD.WIDE R10, R4, 0x2, R222 ;  /* 0x00000002040a7825 */ /* 0x008fca00078e02de */
[----:B------:R0:W3:Y:S04]  /*82a0*/  LDG.E.U16 R25, desc[UR20][R10.64] ;  /* 0x000000140a197981 */ /* 0x0000e8000c1e1500 */
[----:B------:R-:W0:Y:S01]  /*82b0*/  LDL.64 R10, [R1+0x18] ;  /* 0x00001800010a7983 */ /* 0x000e220000100a00 */
[----:B------:R-:W-:Y:S01]  /*82c0*/  FADD R28, R28, -R112 ;  /* 0x800000701c1c7221 */ /* 0x000fe20000000000 */
[----:B------:R-:W-:-:S03]  /*82d0*/  FADD R144, R144, -R88 ;  /* 0x8000005890907221 */ /* 0x000fc60000000000 */
[----:B------:R-:W-:Y:S01]  /*82e0*/  FMUL R28, R28, 1.4426950216293334961 ;  /* 0x3fb8aa3b1c1c7820 */ /* 0x000fe20000400000 */
[----:B------:R-:W-:-:S03]  /*82f0*/  FMUL R113, R144, 1.4426950216293334961 ;  /* 0x3fb8aa3b90717820 */ /* 0x000fc60000400000 */
[----:B------:R-:W-:Y:S01]  /*8300*/  MUFU.EX2 R144, R28 ;  /* 0x0000001c00907308 */ /* 0x000fe20000000800 */
[--C-:B------:R-:W-:Y:S01]  /*8310*/  FADD R222, R29, -R112.reuse ;  /* 0x800000701dde7221 */ /* 0x100fe20000000000 */
[----:B------:R-:W-:-:S04]  /*8320*/  FADD R29, R36, -R112 ;  /* 0x80000070241d7221 */ /* 0x000fc80000000000 */
[----:B------:R-:W-:-:S04]  /*8330*/  FMUL R29, R29, 1.4426950216293334961 ;  /* 0x3fb8aa3b1d1d7820 */ /* 0x000fc80000400000 */
[----:B------:R-:W-:Y:S01]  /*8340*/  MUFU.EX2 R223, R29 ;  /* 0x0000001d00df7308 */ /* 0x000fe20000000800 */
[----:B------:R-:W-:-:S04]  /*8350*/  FADD R37, R37, -R112 ;  /* 0x8000007025257221 */ /* 0x000fc80000000000 */
[----:B------:R-:W-:Y:S01]  /*8360*/  FMUL R37, R37, 1.4426950216293334961 ;  /* 0x3fb8aa3b25257820 */ /* 0x000fe20000400000 */
[----:B------:R-:W-:Y:S01]  /*8370*/  FADD R121, R121, -R88 ;  /* 0x8000005879797221 */ /* 0x000fe20000000000 */
[--C-:B------:R-:W-:Y:S01]  /*8380*/  FADD R46, R46, -R112.reuse ;  /* 0x800000702e2e7221 */ /* 0x100fe20000000000 */
[----:B------:R-:W-:Y:S02]  /*8390*/  FADD R44, R44, -R112 ;  /* 0x800000702c2c7221 */ /* 0x000fe40000000000 */
[----:B------:R-:W-:Y:S01]  /*83a0*/  FMUL R121, R121, 1.4426950216293334961 ;  /* 0x3fb8aa3b79797820 */ /* 0x000fe20000400000 */
[----:B------:R-:W-:Y:S01]  /*83b0*/  FMUL R46, R46, 1.4426950216293334961 ;  /* 0x3fb8aa3b2e2e7820 */ /* 0x000fe20000400000 */
[----:B------:R-:W-:Y:S01]  /*83c0*/  FADD R85, R138, -R14 ;  /* 0x8000000e8a557221 */ /* 0x000fe20000000000 */
[----:B------:R-:W-:Y:S01]  /*83d0*/  FMUL R119, R119, 1.4426950216293334961 ;  /* 0x3fb8aa3b77777820 */ /* 0x000fe20000400000 */
[--C-:B------:R-:W-:Y:S01]  /*83e0*/  FADD R32, R32, -R112.reuse ;  /* 0x8000007020207221 */ /* 0x100fe20000000000 */
[----:B------:R-:W-:Y:S01]  /*83f0*/  MUFU.EX2 R138, R121 ;  /* 0x00000079008a7308 */ /* 0x000fe20000000800 */
[----:B------:R-:W-:Y:S01]  /*8400*/  FMUL R44, R44, 1.4426950216293334961 ;  /* 0x3fb8aa3b2c2c7820 */ /* 0x000fe20000400000 */
[----:B------:R-:W-:Y:S01]  /*8410*/  FADD R45, R45, -R112 ;  /* 0x800000702d2d7221 */ /* 0x000fe20000000000 */
[----:B------:R-:W-:Y:S01]  /*8420*/  FADD R8, R136, -R88 ;  /* 0x8000005888087221 */ /* 0x000fe20000000000 */
[----:B------:R-:W-:-:S04]  /*8430*/  FMUL R32, R32, 1.4426950216293334961 ;  /* 0x3fb8aa3b20207820 */ /* 0x000fc80000400000 */
[----:B------:R1:W-:Y:S01]  /*8440*/  MUFU.EX2 R121, R46 ;  /* 0x0000002e00797308 */ /* 0x0003e20000000800 */
[----:B------:R-:W-:Y:S01]  /*8450*/  FMUL R45, R45, 1.4426950216293334961 ;  /* 0x3fb8aa3b2d2d7820 */ /* 0x000fe20000400000 */
[----:B------:R-:W-:Y:S01]  /*8460*/  FADD R48, R48, -R112 ;  /* 0x8000007030307221 */ /* 0x000fe20000000000 */
[----:B------:R-:W-:Y:S01]  /*8470*/  FADD R110, R110, -R14 ;  /* 0x8000000e6e6e7221 */ /* 0x000fe20000000000 */
[----:B------:R-:W-:Y:S01]  /*8480*/  FADD R120, R120, -R88 ;  /* 0x8000005878787221 */ /* 0x000fe20000000000 */
[----:B-1----:R-:W-:-:S03]  /*8490*/  FMUL R46, R75, UR13 ;  /* 0x0000000d4b2e7c20 */ /* 0x002fc60008400000 */
[----:B------:R-:W-:Y:S01]  /*84a0*/  MUFU.EX2 R136, R119 ;  /* 0x0000007700887308 */ /* 0x000fe20000000800 */
[----:B------:R-:W-:Y:S01]  /*84b0*/  FADD R41, R41, -R112 ;  /* 0x8000007029297221 */ /* 0x000fe20000000000 */
[----:B------:R-:W-:-:S06]  /*84c0*/  FSEL R46, R46, -INF , !P1 ;  /* 0xff8000002e2e7808 */ /* 0x000fcc0004800000 */
[----:B------:R1:W-:Y:S01]  /*84d0*/  MUFU.EX2 R119, R44 ;  /* 0x0000002c00777308 */ /* 0x0003e20000000800 */
[----:B------:R-:W-:Y:S01]  /*84e0*/  FMUL R110, R110, 1.4426950216293334961 ;  /* 0x3fb8aa3b6e6e7820 */ /* 0x000fe20000400000 */
[----:B------:R-:W-:Y:S01]  /*84f0*/  FADD R141, R141, -R14 ;  /* 0x8000000e8d8d7221 */ /* 0x000fe20000000000 */
[----:B------:R-:W-:Y:S01]  /*8500*/  FMUL R120, R120, 1.4426950216293334961 ;  /* 0x3fb8aa3b78787820 */ /* 0x000fe20000400000 */
[----:B-1----:R-:W-:Y:S01]  /*8510*/  FMUL R44, R78, UR13 ;  /* 0x0000000d4e2c7c20 */ /* 0x002fe20008400000 */
[----:B------:R-:W-:-:S03]  /*8520*/  FADD R50, R50, -R112 ;  /* 0x8000007032327221 */ /* 0x000fc60000000000 */
[----:B------:R1:W-:Y:S01]  /*8530*/  MUFU.EX2 R249, R110 ;  /* 0x0000006e00f97308 */ /* 0x0003e20000000800 */
[----:B------:R-:W-:Y:S01]  /*8540*/  FSEL R44, R44, -INF , !P6 ;  /* 0xff8000002c2c7808 */ /* 0x000fe20007000000 */
[----:B------:R-:W-:Y:S01]  /*8550*/  FMUL R78, R50, 1.4426950216293334961 ;  /* 0x3fb8aa3b324e7820 */ /* 0x000fe20000400000 */
[----:B------:R-:W-:Y:S01]  /*8560*/  FADD R50, R22, -R112 ;  /* 0x8000007016327221 */ /* 0x000fe20000000000 */
[----:B-1----:R-:W-:-:S04]  /*8570*/  FMUL R110, R141, 1.4426950216293334961 ;  /* 0x3fb8aa3b8d6e7820 */ /* 0x002fc80000400000 */
[----:B------:R-:W-:Y:S01]  /*8580*/  MUFU.EX2 R141, R120 ;  /* 0x00000078008d7308 */ /* 0x000fe20000000800 */
[----:B------:R-:W-:Y:S01]  /*8590*/  FMUL R50, R50, 1.4426950216293334961 ;  /* 0x3fb8aa3b32327820 */ /* 0x000fe20000400000 */
[----:B0-----:R-:W-:-:S05]  /*85a0*/  IMAD.WIDE R10, R4, 0x2, R10 ;  /* 0x00000002040a7825 */ /* 0x001fca00078e020a */
[----:B------:R0:W3:Y:S01]  /*85b0*/  LDG.E.U16 R28, desc[UR20][R10.64] ;  /* 0x000000140a1c7981 */ /* 0x0000e2000c1e1500 */
[----:B------:R-:W-:Y:S01]  /*85c0*/  FADD R115, R115, -R14 ;  /* 0x8000000e73737221 */ /* 0x000fe20000000000 */
[----:B------:R-:W-:Y:S01]  /*85d0*/  BAR.SYNC.DEFER_BLOCKING 0x0 ;  /* 0x0000000000007b1d */ /* 0x000fe20000010000 */
        /* <DEDUP_REMOVED lines=19> */
[----:B------:R0:W-:Y:S03]  /*8710*/  MUFU.EX2 R36, R11 ;  /* 0x0000000b00247308 */ /* 0x0001e60000000800 */
[----:B------:R-:W-:Y:S01]  /*8720*/  FMNMX R29, R56, R29, !PT ;  /* 0x0000001d381d7209 */ /* 0x000fe20007800000 */
[----:B0-----:R-:W-:-:S04]  /*8730*/  FADD R11, R40, -R112 ;  /* 0x80000070280b7221 */ /* 0x001fc80000000000 */
[----:B------:R0:W-:Y:S02]  /*8740*/  MUFU.EX2 R40, R37 ;  /* 0x0000002500287308 */ /* 0x0001e40000000800 */
[----:B0-----:R-:W-:-:S04]  /*8750*/  FMNMX R37, R57, R29, !PT ;  /* 0x0000001d39257209 */ /* 0x001fc80007800000 */
[----:B------:R-:W-:-:S04]  /*8760*/  FMNMX R37, R59, R37, !PT ;  /* 0x000000253b257209 */ /* 0x000fc80007800000 */
[----:B------:R-:W-:-:S04]  /*8770*/  FMNMX R37, R61, R37, !PT ;  /* 0x000000253d257209 */ /* 0x000fc80007800000 */
[----:B------:R-:W-:-:S04]  /*8780*/  FMNMX R37, R63, R37, !PT ;  /* 0x000000253f257209 */ /* 0x000fc80007800000 */
[----:B------:R-:W-:Y:S01]  /*8790*/  FMNMX R37, R65, R37, !PT ;  /* 0x0000002541257209 */ /* 0x000fe20007800000 */
[----:B------:R0:W-:Y:S01]  /*87a0*/  MUFU.EX2 R33, R32 ;  /* 0x0000002000217308 */ /* 0x0001e20000000800 */
[----:B------:R-:W-:Y:S02]  /*87b0*/  FMUL R11, R11, 1.4426950216293334961 ;  /* 0x3fb8aa3b0b0b7820 */ /* 0x000fe40000400000 */
[----:B------:R-:W-:Y:S01]  /*87c0*/  FMNMX R37, R67, R37, !PT ;  /* 0x0000002543257209 */ /* 0x000fe20007800000 */
[----:B------:R-:W-:Y:S01]  /*87d0*/  FMUL R29, R48, 1.4426950216293334961 ;  /* 0x3fb8aa3b301d7820 */ /* 0x000fe20000400000 */
[--C-:B------:R-:W-:Y:S01]  /*87e0*/  FADD R48, R23, -R112.reuse ;  /* 0x8000007017307221 */ /* 0x100fe20000000000 */
[----:B0-----:R-:W-:Y:S02]  /*87f0*/  FADD R32, R3, -R112 ;  /* 0x8000007003207221 */ /* 0x001fe40000000000 */
[----:B------:R0:W-:Y:S01]  /*8800*/  MUFU.EX2 R3, R45 ;  /* 0x0000002d00037308 */ /* 0x0001e20000000800 */
[----:B------:R-:W-:Y:S01]  /*8810*/  FMNMX R37, R46, R37, !PT ;  /* 0x000000252e257209 */ /* 0x000fe20007800000 */
[----:B------:R-:W-:Y:S01]  /*8820*/  FMUL R32, R32, 1.4426950216293334961 ;  /* 0x3fb8aa3b20207820 */ /* 0x000fe20000400000 */
[----:B------:R-:W-:-:S05]  /*8830*/  FMUL R48, R48, 1.4426950216293334961 ;  /* 0x3fb8aa3b30307820 */ /* 0x000fca0000400000 */
[----:B------:R1:W-:Y:S01]  /*8840*/  MUFU.EX2 R10, R11 ;  /* 0x0000000b000a7308 */ /* 0x0003e20000000800 */
[----:B0-----:R-:W-:Y:S01]  /*8850*/  FMUL R45, R79, UR13 ;  /* 0x0000000d4f2d7c20 */ /* 0x001fe20008400000 */
[----:B------:R-:W-:-:S04]  /*8860*/  FMNMX R37, R44, R37, !PT ;  /* 0x000000252c257209 */ /* 0x000fc80007800000 */
[----:B------:R-:W-:Y:S02]  /*8870*/  FSEL R45, R45, -INF , !P5 ;  /* 0xff8000002d2d7808 */ /* 0x000fe40006800000 */
[----:B------:R0:W-:Y:S01]  /*8880*/  MUFU.EX2 R75, R29 ;  /* 0x0000001d004b7308 */ /* 0x0001e20000000800 */
[----:B-1----:R-:W-:Y:S01]  /*8890*/  FMUL R11, R41, 1.4426950216293334961 ;  /* 0x3fb8aa3b290b7820 */ /* 0x002fe20000400000 */
[----:B------:R-:W-:-:S04]  /*88a0*/  FADD R41, R53, -R112 ;  /* 0x8000007035297221 */ /* 0x000fc80000000000 */
[----:B------:R-:W-:Y:S01]  /*88b0*/  FMUL R41, R41, 1.4426950216293334961 ;  /* 0x3fb8aa3b29297820 */ /* 0x000fe20000400000 */
[----:B0-----:R-:W-:Y:S01]  /*88c0*/  FMUL R29, R82, UR13 ;  /* 0x0000000d521d7c20 */ /* 0x001fe20008400000 */
[----:B------:R0:W-:Y:S04]  /*88d0*/  MUFU.EX2 R120, R32 ;  /* 0x0000002000787308 */ /* 0x0001e80000000800 */
[----:B------:R-:W-:-:S04]  /*88e0*/  FSEL R29, R29, -INF , !P2 ;  /* 0xff8000001d1d7808 */ /* 0x000fc80005000000 */
[----:B------:R1:W-:Y:S01]  /*88f0*/  MUFU.EX2 R22, R48 ;  /* 0x0000003000167308 */ /* 0x0003e20000000800 */
[----:B0-----:R-:W-:Y:S01]  /*8900*/  FMUL R32, R83, UR13 ;  /* 0x0000000d53207c20 */ /* 0x001fe20008400000 */
[----:B-1----:R-:W-:-:S06]  /*8910*/  FMNMX R48, R45, R37, !PT ;  /* 0x000000252d307209 */ /* 0x002fcc0007800000 */
[----:B------:R0:W-:Y:S01]  /*8920*/  MUFU.EX2 R23, R41 ;  /* 0x0000002900177308 */ /* 0x0001e20000000800 */
[----:B------:R-:W-:Y:S02]  /*8930*/  FSEL R32, R32, -INF , !P3 ;  /* 0xff80000020207808 */ /* 0x000fe40005800000 */
[----:B------:R-:W-:Y:S01]  /*8940*/  FMNMX R48, R29, R48, !PT ;  /* 0x000000301d307209 */ /* 0x000fe20007800000 */
[----:B------:R-:W-:Y:S01]  /*8950*/  FMUL R37, R87, UR13 ;  /* 0x0000000d57257c20 */ /* 0x000fe20008400000 */
[----:B0-----:R-:W-:Y:S02]  /*8960*/  FMUL R41, R86, UR13 ;  /* 0x0000000d56297c20 */ /* 0x001fe40008400000 */
[----:B------:R-:W-:Y:S01]  /*8970*/  FMNMX R48, R32, R48, !PT ;  /* 0x0000003020307209 */ /* 0x000fe20007800000 */
[----:B------:R-:W-:Y:S02]  /*8980*/  FADD R53, R21, -R112 ;  /* 0x8000007015357221 */ /* 0x000fe40000000000 */
[----:B------:R-:W-:Y:S01]  /*8990*/  FSEL R41, R41, -INF , !P4 ;  /* 0xff80000029297808 */ /* 0x000fe20006000000 */
[----:B------:R0:W-:Y:S01]  /*89a0*/  MUFU.EX2 R21, R50 ;  /* 0x0000003200157308 */ /* 0x0001e20000000800 */
[----:B------:R-:W-:-:S02]  /*89b0*/  FSEL R37, R37, -INF , !P0 ;  /* 0xff80000025257808 */ /* 0x000fc40004000000 */
[----:B------:R-:W-:Y:S01]  /*89c0*/  FMNMX R48, R41, R48, !PT ;  /* 0x0000003029307209 */ /* 0x000fe20007800000 */
[----:B0-----:R-:W-:-:S03]  /*89d0*/  FADD R50, R20, -R112 ;  /* 0x8000007014327221 */ /* 0x001fc60000000000 */
[----:B------:R-:W-:Y:S01]  /*89e0*/  FMNMX R48, R37, R48, !PT ;  /* 0x0000003025307209 */ /* 0x000fe20007800000 */
[----:B------:R-:W-:-:S04]  /*89f0*/  FMUL R50, R50, 1.4426950216293334961 ;  /* 0x3fb8aa3b32327820 */ /* 0x000fc80000400000 */
[----:B------:R0:W-:Y:S02]  /*8a00*/  MUFU.EX2 R79, R50 ;  /* 0x00000032004f7308 */ /* 0x0001e40000000800 */
[----:B0-----:R-:W0:Y:S02]  /*8a10*/  SHFL.BFLY PT, R50, R48, 0x2, 0x1f ;  /* 0x0c401f0030327f89 */ /* 0x001e2400000e0000 */
[----:B0-----:R-:W-:-:S05]  /*8a20*/  FMNMX R48, R48, R50, !PT ;  /* 0x0000003230307209 */ /* 0x001fca0007800000 */
[----:B------:R-:W0:Y:S01]  /*8a30*/  SHFL.BFLY PT, R50, R48, 0x1, 0x1f ;  /* 0x0c201f0030327f89 */ /* 0x000e2200000e0000 */
[----:B------:R-:W-:Y:S01]  /*8a40*/  FMUL R15, R115, 1.4426950216293334961 ;  /* 0x3fb8aa3b730f7820 */ /* 0x000fe20000400000 */
[----:B------:R-:W-:Y:S01]  /*8a50*/  FADD R115, R132, -R88 ;  /* 0x8000005884737221 */ /* 0x000fe20000000000 */
[--C-:B------:R-:W-:Y:S01]  /*8a60*/  FADD R106, R106, -R14.reuse ;  /* 0x8000000e6a6a7221 */ /* 0x100fe20000000000 */
[----:B------:R-:W-:Y:S01]  /*8a70*/  FADD R107, R107, -R14 ;  /* 0x8000000e6b6b7221 */ /* 0x000fe20000000000 */
[----:B------:R-:W-:Y:S01]  /*8a80*/  FMUL R91, R91, 1.4426950216293334961 ;  /* 0x3fb8aa3b5b5b7820 */ /* 0x000fe20000400000 */
[--C-:B------:R-:W-:Y:S01]  /*8a90*/  FADD R135, R135, -R88.reuse ;  /* 0x8000005887877221 */ /* 0x100fe20000000000 */
[----:B------:R-:W-:Y:S01]  /*8aa0*/  FMUL R106, R106, 1.4426950216293334961 ;  /* 0x3fb8aa3b6a6a7820 */ /* 0x000fe20000400000 */
[----:B------:R-:W-:Y:S01]  /*8ab0*/  FMUL R107, R107, 1.4426950216293334961 ;  /* 0x3fb8aa3b6b6b7820 */ /* 0x000fe20000400000 */
[----:B------:R-:W-:Y:S01]  /*8ac0*/  FMUL R102, R102, 1.4426950216293334961 ;  /* 0x3fb8aa3b66667820 */ /* 0x000fe20000400000 */
[----:B------:R-:W-:Y:S01]  /*8ad0*/  FMUL R103, R103, 1.4426950216293334961 ;  /* 0x3fb8aa3b67677820 */ /* 0x000fe20000400000 */
[----:B------:R-:W-:Y:S01]  /*8ae0*/  FADD R228, R228, -R88 ;  /* 0x80000058e4e47221 */ /* 0x000fe20000000000 */
[----:B0-----:R-:W-:Y:S01]  /*8af0*/  FMNMX R50, R48, R50, !PT ;  /* 0x0000003230327209 */ /* 0x001fe20007800000 */
[----:B------:R-:W-:-:S03]  /*8b00*/  FADD R48, -R112, R236 ;  /* 0x000000ec70307221 */ /* 0x000fc60000000100 */
[----:B------:R-:W-:Y:S01]  /*8b10*/  FMNMX R132, R50, R235, !PT ;  /* 0x000000eb32847209 */ /* 0x000fe20007800000 */
[----:B------:R-:W-:-:S04]  /*8b20*/  FMUL R48, R48, 1.4426950216293334961 ;  /* 0x3fb8aa3b30307820 */ /* 0x000fc80000400000 */
[--C-:B------:R-:W-:Y:S01]  /*8b30*/  FADD R26, R26, -R132.reuse ;  /* 0x800000841a1a7221 */ /* 0x100fe20000000000 */
[----:B------:R0:W-:Y:S03]  /*8b40*/  MUFU.EX2 R248, R91 ;  /* 0x0000005b00f87308 */ /* 0x0001e60000000800 */
[----:B------:R-:W-:Y:S01]  /*8b50*/  FMUL R26, R26, 1.4426950216293334961 ;  /* 0x3fb8aa3b1a1a7820 */ /* 0x000fe20000400000 */
[----:B------:R-:W-:Y:S01]  /*8b60*/  FADD R27, R27, -R132 ;  /* 0x800000841b1b7221 */ /* 0x000fe20000000000 */
[----:B------:R-:W-:-:S03]  /*8b70*/  FMUL R216, R216, 1.4426950216293334961 ;  /* 0x3fb8aa3bd8d87820 */ /* 0x000fc60000400000 */
[----:B------:R1:W-:Y:S01]  /*8b80*/  MUFU.EX2 R251, R106 ;  /* 0x0000006a00fb7308 */ /* 0x0003e20000000800 */
[----:B0-----:R-:W-:Y:S01]  /*8b90*/  FMUL R91, R135, 1.4426950216293334961 ;  /* 0x3fb8aa3b875b7820 */ /* 0x001fe20000400000 */
[----:B------:R-:W-:Y:S01]  /*8ba0*/  FMUL R53, R53, 1.4426950216293334961 ;  /* 0x3fb8aa3b35357820 */ /* 0x000fe20000400000 */
[----:B------:R-:W-:Y:S01]  /*8bb0*/  FADD R125, R125, -R14 ;  /* 0x8000000e7d7d7221 */ /* 0x000fe20000000000 */
[----:B------:R-:W-:-:S04]  /*8bc0*/  FMUL R27, R27, 1.4426950216293334961 ;  /* 0x3fb8aa3b1b1b7820 */ /* 0x000fc80000400000 */
[----:B------:R0:W-:Y:S01]  /*8bd0*/  MUFU.EX2 R250, R107 ;  /* 0x0000006b00fa7308 */ /* 0x0001e20000000800 */
[----:B-1----:R-:W-:-:S07]  /*8be0*/  FMUL R106, R228, 1.4426950216293334961 ;  /* 0x3fb8aa3be46a7820 */ /* 0x002fce0000400000 */
[----:B------:R-:W-:Y:S01]  /*8bf0*/  MUFU.EX2 R135, R48 ;  /* 0x0000003000877308 */ /* 0x000fe20000000800 */
[----:B0-----:R-:W-:Y:S01]  /*8c00*/  FADD R107, R227, -R88 ;  /* 0x80000058e36b7221 */ /* 0x001fe20000000000 */
[----:B------:R-:W-:-:S06]  /*8c10*/  LOP3.LUT R227, R6, 0x20, RZ, 0x3c, !PT ;  /* 0x0000002006e37812 */ /* 0x000fcc00078e3cff */
[----:B------:R0:W-:Y:S01]  /*8c20*/  MUFU.EX2 R48, R26 ;  /* 0x0000001a00307308 */ /* 0x0001e20000000800 */
[----:B------:R-:W-:Y:S01]  /*8c30*/  FMUL R107, R107, 1.4426950216293334961 ;  /* 0x3fb8aa3b6b6b7820 */ /* 0x000fe20000400000 */
[----:B------:R-:W-:Y:S01]  /*8c40*/  FMUL R12, R12, 1.4426950216293334961 ;  /* 0x3fb8aa3b0c0c7820 */ /* 0x000fe20000400000 */
[----:B------:R-:W-:-:S05]  /*8c50*/  FMUL R73, R125, 1.4426950216293334961 ;  /* 0x3fb8aa3b7d497820 */ /* 0x000fca0000400000 */
[----:B------:R-:W-:Y:S01]  /*8c60*/  MUFU.EX2 R102, R102 ;  /* 0x0000006600667308 */ /* 0x000fe20000000800 */
[----:B0-----:R-:W-:Y:S01]  /*8c70*/  FADD R26, R38, -R132 ;  /* 0x80000084261a7221 */ /* 0x001fe20000000000 */
[----:B------:R-:W-:Y:S03]  /*8c80*/  STS.U16 [R6+UR7+0x8000], R230 ;  /* 0x008000e606007988 */ /* 0x000fe60008000407 */
[----:B------:R-:W-:-:S03]  /*8c90*/  FMUL R26, R26, 1.4426950216293334961 ;  /* 0x3fb8aa3b1a1a7820 */ /* 0x000fc60000400000 */
[----:B------:R-:W0:Y:S01]  /*8ca0*/  MUFU.EX2 R103, R103 ;  /* 0x0000006700677308 */ /* 0x000e220000000800 */
[----:B------:R-:W-:Y:S01]  /*8cb0*/  STS.U16 [R6+UR7+0x8400], R219 ;  /* 0x008400db06007988 */ /* 0x000fe20008000407 */
[----:B------:R-:W-:Y:S01]  /*8cc0*/  FADD R125, R225, -R88 ;  /* 0x80000058e17d7221 */ /* 0x000fe20000000000 */
[----:B------:R-:W-:Y:S02]  /*8cd0*/  FMUL R242, R242, 1.4426950216293334961 ;  /* 0x3fb8aa3bf2f27820 */ /* 0x000fe40000400000 */
[----:B------:R-:W-:Y:S03]  /*8ce0*/  STS.U16 [R6+UR7+0x8800], R146 ;  /* 0x0088009206007988 */ /* 0x000fe60008000407 */
[----:B------:R-:W1:Y:S01]  /*8cf0*/  MUFU.EX2 R106, R106 ;  /* 0x0000006a006a7308 */ /* 0x000e620000000800 */
[----:B------:R-:W-:Y:S04]  /*8d00*/  STS.U16 [R6+UR7+0x8c00], R150 ;  /* 0x008c009606007988 */ /* 0x000fe80008000407 */
[----:B------:R-:W-:Y:S03]  /*8d10*/  STS.U16 [R6+UR7+0x9000], R94 ;  /* 0x0090005e06007988 */ /* 0x000fe60008000407 */
[----:B------:R2:W-:Y:S01]  /*8d20*/  MUFU.EX2 R20, R53 ;  /* 0x0000003500147308 */ /* 0x0005e20000000800 */
[----:B------:R-:W-:Y:S04]  /*8d30*/  STS.U16 [R6+UR7+0x9400], R98 ;  /* 0x0094006206007988 */ /* 0x000fe80008000407 */
[----:B------:R-:W-:Y:S03]  /*8d40*/  STS.U16 [R6+UR7+0x9800], R130 ;  /* 0x0098008206007988 */ /* 0x000fe60008000407 */
[----:B------:R-:W1:Y:S01]  /*8d50*/  MUFU.EX2 R216, R216 ;  /* 0x000000d800d87308 */ /* 0x000e620000000800 */
[----:B--2---:R-:W-:Y:S01]  /*8d60*/  FADD R53, R9, -R112 ;  /* 0x8000007009357221 */ /* 0x004fe20000000000 */
[----:B------:R-:W-:Y:S01]  /*8d70*/  STS.U16 [R6+UR7+0x9c00], R140 ;  /* 0x009c008c06007988 */ /* 0x000fe20008000407 */
[----:B------:R-:W-:-:S03]  /*8d80*/  LOP3.LUT R236, R6, 0x40, RZ, 0x3c, !PT ;  /* 0x0000004006ec7812 */ /* 0x000fc600078e3cff */
[----:B------:R-:W-:Y:S02]  /*8d90*/  STS.U16 [R227+UR7+0x8100], R229 ;  /* 0x008100e5e3007988 */ /* 0x000fe40008000407 */
[----:B------:R2:W-:Y:S02]  /*8da0*/  MUFU.EX2 R50, R27 ;  /* 0x0000001b00327308 */ /* 0x0005e40000000800 */
[----:B------:R-:W-:Y:S01]  /*8db0*/  STS.U16 [R227+UR7+0x8500], R218 ;  /* 0x008500dae3007988 */ /* 0x000fe20008000407 */
[----:B------:R-:W-:Y:S01]  /*8dc0*/  FMUL R53, R53, 1.4426950216293334961 ;  /* 0x3fb8aa3b35357820 */ /* 0x000fe20000400000 */
[----:B------:R-:W-:Y:S02]  /*8dd0*/  FADD R111, R111, -R14 ;  /* 0x8000000e6f6f7221 */ /* 0x000fe40000000000 */
[----:B------:R-:W-:Y:S01]  /*8de0*/  STS.U16 [R227+UR7+0x8900], R147 ;  /* 0x00890093e3007988 */ /* 0x000fe20008000407 */
[----:B--2---:R-:W-:Y:S01]  /*8df0*/  FADD R27, R39, -R132 ;  /* 0x80000084271b7221 */ /* 0x004fe20000000000 */
[----:B------:R-:W2:Y:S02]  /*8e00*/  MUFU.EX2 R107, R107 ;  /* 0x0000006b006b7308 */ /* 0x000ea40000000800 */
[----:B------:R-:W-:Y:S01]  /*8e10*/  STS.U16 [R227+UR7+0x8d00], R151 ;  /* 0x008d0097e3007988 */ /* 0x000fe20008000407 */
[----:B------:R-:W-:Y:S01]  /*8e20*/  FMUL R125, R125, 1.4426950216293334961 ;  /* 0x3fb8aa3b7d7d7820 */ /* 0x000fe20000400000 */
[----:B------:R-:W-:Y:S01]  /*8e30*/  FADD R143, R143, -R88 ;  /* 0x800000588f8f7221 */ /* 0x000fe20000000000 */
[----:B------:R-:W-:Y:S01]  /*8e40*/  FADD R114, R114, -R14 ;  /* 0x8000000e72727221 */ /* 0x000fe20000000000 */
[----:B------:R-:W-:Y:S02]  /*8e50*/  STS.U16 [R227+UR7+0x9100], R95 ;  /* 0x0091005fe3007988 */ /* 0x000fe40008000407 */
[----:B------:R4:W-:Y:S02]  /*8e60*/  MUFU.EX2 R39, R26 ;  /* 0x0000001a00277308 */ /* 0x0009e40000000800 */
[----:B------:R-:W-:Y:S01]  /*8e70*/  STS.U16 [R227+UR7+0x9500], R99 ;  /* 0x00950063e3007988 */ /* 0x000fe20008000407 */
[----:B------:R-:W-:Y:S01]  /*8e80*/  FMUL R27, R27, 1.4426950216293334961 ;  /* 0x3fb8aa3b1b1b7820 */ /* 0x000fe20000400000 */
[----:B------:R-:W-:-:S02]  /*8e90*/  FADD R116, R116, -R88 ;  /* 0x8000005874747221 */ /* 0x000fc40000000000 */
[----:B------:R-:W-:Y:S02]  /*8ea0*/  STS.U16 [R227+UR7+0x9900], R101 ;  /* 0x00990065e3007988 */ /* 0x000fe40008000407 */
[----:B------:R3:W-:Y:S01]  /*8eb0*/  MUFU.EX2 R243, R12 ;  /* 0x0000000c00f37308 */ /* 0x0007e20000000800 */
[--C-:B----4-:R-:W-:Y:S01]  /*8ec0*/  FADD R26, R42, -R132.reuse ;  /* 0x800000842a1a7221 */ /* 0x110fe20000000000 */
[----:B------:R-:W-:Y:S03]  /*8ed0*/  STS.U16 [R227+UR7+0x9d00], R24 ;  /* 0x009d0018e3007988 */ /* 0x000fe60008000407 */
[----:B------:R-:W-:Y:S01]  /*8ee0*/  FMUL R26, R26, 1.4426950216293334961 ;  /* 0x3fb8aa3b1a1a7820 */ /* 0x000fe20000400000 */
[----:B------:R-:W-:Y:S02]  /*8ef0*/  STS.U16 [R236+UR7+0x8200], R224 ;  /* 0x008200e0ec007988 */ /* 0x000fe40008000407 */
[----:B------:R-:W4:Y:S01]  /*8f00*/  MUFU.EX2 R123, R123 ;  /* 0x0000007b007b7308 */ /* 0x000f220000000800 */
[----:B---3--:R-:W-:Y:S01]  /*8f10*/  FMUL R12, R111, 1.4426950216293334961 ;  /* 0x3fb8aa3b6f0c7820 */ /* 0x008fe20000400000 */
[----:B------:R-:W-:Y:S01]  /*8f20*/  FMUL R238, R238, 1.4426950216293334961 ;  /* 0x3fb8aa3beeee7820 */ /* 0x000fe20000400000 */
[----:B------:R-:W-:Y:S01]  /*8f30*/  FMUL R13, R114, 1.4426950216293334961 ;  /* 0x3fb8aa3b720d7820 */ /* 0x000fe20000400000 */
[----:B------:R-:W-:Y:S01]  /*8f40*/  FMUL R111, R143, 1.4426950216293334961 ;  /* 0x3fb8aa3b8f6f7820 */ /* 0x000fe20000400000 */
[----:B------:R-:W-:Y:S01]  /*8f50*/  FMUL R139, R139, 1.4426950216293334961 ;  /* 0x3fb8aa3b8b8b7820 */ /* 0x000fe20000400000 */
[----:B------:R-:W-:Y:S02]  /*8f60*/  STS.U16 [R236+UR7+0x8600], R217 ;  /* 0x008600d9ec007988 */ /* 0x000fe40008000407 */
[----:B------:R-:W3:Y:S01]  /*8f70*/  MUFU.EX2 R242, R242 ;  /* 0x000000f200f27308 */ /* 0x000ee20000000800 */
[----:B------:R-:W-:Y:S01]  /*8f80*/  FADD R114, -R88, R233 ;  /* 0x000000e958727221 */ /* 0x000fe20000000100 */
[----:B------:R-:W-:Y:S01]  /*8f90*/  FADD R30, R30, -R132 ;  /* 0x800000841e1e7221 */ /* 0x000fe20000000000 */
[----:B------:R-:W-:Y:S01]  /*8fa0*/  STS.U16 [R236+UR7+0x8a00], R148 ;  /* 0x008a0094ec007988 */ /* 0x000fe20008000407 */
[----:B------:R-:W-:-:S04]  /*8fb0*/  FMUL R116, R116, 1.4426950216293334961 ;  /* 0x3fb8aa3b74747820 */ /* 0x000fc80000400000 */
[----:B------:R0:W-:Y:S01]  /*8fc0*/  MUFU.EX2 R87, R53 ;  /* 0x0000003500577308 */ /* 0x0001e20000000800 */
[----:B------:R-:W-:Y:S01]  /*8fd0*/  FADD R131, R131, -R88 ;  /* 0x8000005883837221 */ /* 0x000fe20000000000 */
[----:B------:R-:W-:Y:S01]  /*8fe0*/  STS.U16 [R236+UR7+0x8e00], R92 ;  /* 0x008e005cec007988 */ /* 0x000fe20008000407 */
[----:B------:R-:W-:Y:S01]  /*8ff0*/  LOP3.LUT R233, R6, 0x60, RZ, 0x3c, !PT ;  /* 0x0000006006e97812 */ /* 0x000fe200078e3cff */
[----:B0-----:R-:W-:-:S04]  /*9000*/  FADD R53, R72, -R112 ;  /* 0x8000007048357221 */ /* 0x001fc80000000000 */
[----:B------:R-:W0:Y:S01]  /*9010*/  MUFU.EX2 R125, R125 ;  /* 0x0000007d007d7308 */ /* 0x000e220000000800 */
[----:B------:R-:W-:Y:S01]  /*9020*/  STS.U16 [R236+UR7+0x9200], R96 ;  /* 0x00920060ec007988 */ /* 0x000fe20008000407 */
[----:B------:R-:W-:Y:S01]  /*9030*/  FMUL R53, R53, 1.4426950216293334961 ;  /* 0x3fb8aa3b35357820 */ /* 0x000fe20000400000 */
[----:B------:R-:W-:Y:S02]  /*9040*/  FMUL R30, R30, 1.4426950216293334961 ;  /* 0x3fb8aa3b1e1e7820 */ /* 0x000fe40000400000 */
[----:B------:R-:W-:Y:S03]  /*9050*/  STS.U16 [R236+UR7+0x9600], R122 ;  /* 0x0096007aec007988 */ /* 0x000fe60008000407 */
[----:B------:R1:W-:Y:S01]  /*9060*/  MUFU.EX2 R42, R27 ;  /* 0x0000001b002a7308 */ /* 0x0003e20000000800 */
[----:B------:R-:W-:Y:S01]  /*9070*/  STS.U16 [R236+UR7+0x9a00], R104 ;  /* 0x009a0068ec007988 */ /* 0x000fe20008000407 */
[----:B------:R-:W-:-:S06]  /*9080*/  FADD R60, R60, -R112 ;  /* 0x800000703c3c7221 */ /* 0x000fcc0000000000 */
[----:B------:R2:W-:Y:S01]  /*9090*/  MUFU.EX2 R143, R26 ;  /* 0x0000001a008f7308 */ /* 0x0005e20000000800 */
[----:B-1----:R-:W-:Y:S01]  /*90a0*/  FADD R27, R102, R103 ;  /* 0x00000067661b7221 */ /* 0x002fe20000000000 */
[----:B------:R1:W-:Y:S01]  /*90b0*/  STS.U16 [R236+UR7+0x9e00], R25 ;  /* 0x009e0019ec007988 */ /* 0x0003e20008000407 */
[----:B------:R-:W-:Y:S02]  /*90c0*/  FMUL R234, R234, 1.4426950216293334961 ;  /* 0x3fb8aa3beaea7820 */ /* 0x000fe40000400000 */
[----:B------:R-:W-:Y:S01]  /*90d0*/  FADD R27, R106, R27 ;  /* 0x0000001b6a1b7221 */ /* 0x000fe20000000000 */
[----:B--2---:R-:W-:Y:S02]  /*90e0*/  FADD R26, R7, -R132 ;  /* 0x80000084071a7221 */ /* 0x004fe40000000000 */
[----:B------:R-:W2:Y:S01]  /*90f0*/  MUFU.EX2 R126, R126 ;  /* 0x0000007e007e7308 */ /* 0x000ea20000000800 */
[----:B------:R-:W-:Y:S01]  /*9100*/  STS.U16 [R233+UR7+0x8300], R220 ;  /* 0x008300dce9007988 */ /* 0x000fe20008000407 */
[----:B-1----:R-:W-:Y:S01]  /*9110*/  FADD R25, R216, R244 ;  /* 0x000000f4d8197221 */ /* 0x002fe20000000000 */
[----:B------:R-:W-:Y:S01]  /*9120*/  FMUL R26, R26, 1.4426950216293334961 ;  /* 0x3fb8aa3b1a1a7820 */ /* 0x000fe20000400000 */
[----:B------:R-:W-:Y:S01]  /*9130*/  FMUL R222, R222, 1.4426950216293334961 ;  /* 0x3fb8aa3bdede7820 */ /* 0x000fe20000400000 */
[--C-:B------:R-:W-:Y:S01]  /*9140*/  FADD R34, R34, -R132.reuse ;  /* 0x8000008422227221 */ /* 0x100fe20000000000 */
[----:B------:R-:W-:Y:S02]  /*9150*/  STS.U16 [R233+UR7+0x8700], R145 ;  /* 0x00870091e9007988 */ /* 0x000fe40008000407 */
[----:B------:R-:W-:Y:S01]  /*9160*/  MUFU.EX2 R238, R238 ;  /* 0x000000ee00ee7308 */ /* 0x000fe20000000800 */
[----:B------:R-:W-:Y:S01]  /*9170*/  FADD R35, R35, -R132 ;  /* 0x8000008423237221 */ /* 0x000fe20000000000 */
[----:B------:R-:W-:Y:S01]  /*9180*/  STS.U16 [R233+UR7+0x8b00], R149 ;  /* 0x008b0095e9007988 */ /* 0x000fe20008000407 */
[----:B------:R-:W-:-:S05]  /*9190*/  FMUL R60, R60, 1.4426950216293334961 ;  /* 0x3fb8aa3b3c3c7820 */ /* 0x000fca0000400000 */
[----:B------:R1:W-:Y:S01]  /*91a0*/  MUFU.EX2 R225, R116 ;  /* 0x0000007400e17308 */ /* 0x0003e20000000800 */
[----:B------:R-:W-:Y:S01]  /*91b0*/  STS.U16 [R233+UR7+0x8f00], R93 ;  /* 0x008f005de9007988 */ /* 0x000fe20008000407 */
[----:B------:R-:W-:-:S06]  /*91c0*/  FMUL R34, R34, 1.4426950216293334961 ;  /* 0x3fb8aa3b22227820 */ /* 0x000fcc0000400000 */
[----:B------:R-:W2:Y:S01]  /*91d0*/  MUFU.EX2 R139, R139 ;  /* 0x0000008b008b7308 */ /* 0x000ea20000000800 */
[----:B-1----:R-:W-:Y:S01]  /*91e0*/  FMUL R116, R131, 1.4426950216293334961 ;  /* 0x3fb8aa3b83747820 */ /* 0x002fe20000400000 */
[----:B------:R-:W-:Y:S01]  /*91f0*/  STS.U16 [R233+UR7+0x9300], R97 ;  /* 0x00930061e9007988 */ /* 0x000fe20008000407 */
[----:B------:R-:W-:-:S05]  /*9200*/  FMUL R35, R35, 1.4426950216293334961 ;  /* 0x3fb8aa3b23237820 */ /* 0x000fca0000400000 */
[----:B------:R-:W-:Y:S01]  /*9210*/  MUFU.EX2 R131, R53 ;  /* 0x0000003500837308 */ /* 0x000fe20000000800 */
[----:B------:R-:W-:Y:S01]  /*9220*/  STS.U16 [R233+UR7+0x9700], R129 ;  /* 0x00970081e9007988 */ /* 0x000fe20008000407 */
[----:B------:R-:W-:-:S06]  /*9230*/  FADD R31, R31, -R132 ;  /* 0x800000841f1f7221 */ /* 0x000fcc0000000000 */
[----:B------:R1:W-:Y:S01]  /*9240*/  MUFU.EX2 R53, R30 ;  /* 0x0000001e00357308 */ /* 0x0003e20000000800 */
[----:B------:R-:W-:Y:S07]  /*9250*/  STS.U16 [R233+UR7+0x9b00], R105 ;  /* 0x009b0069e9007988 */ /* 0x000fee0008000407 */
[----:B------:R3:W-:Y:S01]  /*9260*/  MUFU.EX2 R130, R26 ;  /* 0x0000001a00827308 */ /* 0x0007e20000000800 */
[----:B-1----:R-:W-:Y:S01]  /*9270*/  FADD R30, R107, R27 ;  /* 0x0000001b6b1e7221 */ /* 0x002fe20000000000 */
[----:B------:R1:W-:Y:S03]  /*9280*/  STS.U16 [R233+UR7+0x9f00], R28 ;  /* 0x009f001ce9007988 */ /* 0x0003e60008000407 */
[----:B----4-:R-:W-:-:S03]  /*9290*/  FADD R30, R123, R30 ;  /* 0x0000001e7b1e7221 */ /* 0x010fc60000000000 */
[----:B------:R-:W-:Y:S01]  /*92a0*/  MUFU.EX2 R234, R234 ;  /* 0x000000ea00ea7308 */ /* 0x000fe20000000800 */
[----:B---3--:R-:W-:Y:S01]  /*92b0*/  FADD R26, R243, R25 ;  /* 0x00000019f31a7221 */ /* 0x008fe20000000000 */
[----:B------:R-:W-:Y:S01]  /*92c0*/  FMUL R31, R31, 1.4426950216293334961 ;  /* 0x3fb8aa3b1f1f7820 */ /* 0x000fe20000400000 */
[----:B------:R-:W-:Y:S01]  /*92d0*/  FADD R82, R58, -R112 ;  /* 0x800000703a527221 */ /* 0x000fe20000000000 */
[----:B------:R3:W-:Y:S06]  /*92e0*/  MEMBAR.ALL.CTA ;  /* 0x0000000000007992 */ /* 0x0007ec0000008000 */
[----:B---3--:R-:W3:Y:S01]  /*92f0*/  FENCE.VIEW.ASYNC.S ;  /* 0x00000000000073c6 */ /* 0x008ee20000000000 */
[----:B-1----:R-:W-:Y:S01]  /*9300*/  FADD R28, R242, R26 ;  /* 0x0000001af21c7221 */ /* 0x002fe20000000000 */
[----:B------:R-:W1:Y:S03]  /*9310*/  MUFU.EX2 R222, R222 ;  /* 0x000000de00de7308 */ /* 0x000e660000000800 */
[----:B------:R-:W-:-:S05]  /*9320*/  FADD R28, R240, R28 ;  /* 0x0000001cf01c7221 */ /* 0x000fca0000000000 */
[----:B------:R-:W-:Y:S08]  /*9330*/  MUFU.EX2 R83, R60 ;  /* 0x0000003c00537308 */ /* 0x000ff00000000800 */
[----:B------:R4:W-:Y:S08]  /*9340*/  MUFU.EX2 R60, R34 ;  /* 0x00000022003c7308 */ /* 0x0009f00000000800 */
[----:B------:R2:W-:Y:S01]  /*9350*/  MUFU.EX2 R38, R35 ;  /* 0x0000002300267308 */ /* 0x0005e20000000800 */
[----:B----4-:R-:W-:Y:S01]  /*9360*/  FADD R34, R29, -R132 ;  /* 0x800000841d227221 */ /* 0x010fe20000000000 */
[C---:B0-----:R-:W-:Y:S01]  /*9370*/  F2FP.BF16.F32.PACK_AB R29, R125.reuse, R123 ;  /* 0x0000007b7d1d723e */ /* 0x041fe200000010ff */
[----:B--2---:R-:W-:-:S02]  /*9380*/  FADD R35, R125, R30 ;  /* 0x0000001e7d237221 */ /* 0x004fc40000000000 */
[----:B------:R-:W-:-:S03]  /*9390*/  FMUL R125, R34, 1.4426950216293334961 ;  /* 0x3fb8aa3b227d7820 */ /* 0x000fc60000400000 */
[----:B------:R0:W2:Y:S01]  /*93a0*/  MUFU.EX2 R58, R31 ;  /* 0x0000001f003a7308 */ /* 0x0000a20000000800 */
[----:B------:R-:W-:Y:S01]  /*93b0*/  FADD R34, R32, -R132 ;  /* 0x8000008420227221 */ /* 0x000fe20000000000 */
[----:B------:R-:W-:Y:S01]  /*93c0*/  FADD R35, R126, R35 ;  /* 0x000000237e237221 */ /* 0x000fe20000000000 */
[----:B------:R-:W-:-:S03]  /*93d0*/  FADD R32, R136, R139 ;  /* 0x0000008b88207221 */ /* 0x000fc60000000000 */
[----:B------:R-:W-:Y:S01]  /*93e0*/  FADD R220, R100, R35 ;  /* 0x0000002364dc7221 */ /* 0x000fe20000000000 */
[----:B0-----:R-:W-:Y:S01]  /*93f0*/  FADD R31, R238, R28 ;  /* 0x0000001cee1f7221 */ /* 0x001fe20000000000 */
[----:B------:R-:W-:Y:S01]  /*9400*/  FADD R35, R144, R32 ;  /* 0x0000002090237221 */ /* 0x000fe20000000000 */
[----:B------:R-:W-:Y:S02]  /*9410*/  FADD R43, R43, -R132 ;  /* 0x800000842b2b7221 */ /* 0x000fe40000000000 */
[----:B------:R-:W-:Y:S01]  /*9420*/  FADD R31, R237, R31 ;  /* 0x0000001fed1f7221 */ /* 0x000fe20000000000 */
[----:B-1----:R-:W-:Y:S01]  /*9430*/  FADD R35, R222, R35 ;  /* 0x00000023de237221 */ /* 0x002fe20000000000 */
[----:B------:R-:W-:Y:S02]  /*9440*/  FMUL R43, R43, 1.4426950216293334961 ;  /* 0x3fb8aa3b2b2b7820 */ /* 0x000fe40000400000 */
[----:B------:R-:W-:Y:S01]  /*9450*/  FADD R123, R234, R31 ;  /* 0x0000001fea7b7221 */ /* 0x000fe20000000000 */
[----:B------:R-:W-:Y:S01]  /*9460*/  F2FP.BF16.F32.PACK_AB R31, R100, R126 ;  /* 0x0000007e641f723e */ /* 0x000fe200000010ff */
[----:B------:R-:W-:Y:S01]  /*9470*/  FMUL R126, R34, 1.4426950216293334961 ;  /* 0x3fb8aa3b227e7820 */ /* 0x000fe20000400000 */
[----:B------:R-:W-:Y:S01]  /*9480*/  FADD R34, R48, R50 ;  /* 0x0000003230227221 */ /* 0x000fe20000000000 */
[----:B------:R-:W-:Y:S01]  /*9490*/  FADD R41, R41, -R132 ;  /* 0x8000008429297221 */ /* 0x000fe20000000000 */
[----:B------:R-:W-:Y:S01]  /*94a0*/  FADD R117, R117, -R88 ;  /* 0x8000005875757221 */ /* 0x000fe20000000000 */
[----:B------:R-:W-:Y:S01]  /*94b0*/  FADD R35, R33, R35 ;  /* 0x0000002321237221 */ /* 0x000fe20000000000 */
[--C-:B------:R-:W-:Y:S01]  /*94c0*/  FADD R142, R142, -R14.reuse ;  /* 0x8000000e8e8e7221 */ /* 0x100fe20000000000 */
[----:B------:R0:W-:Y:S01]  /*94d0*/  MUFU.EX2 R7, R43 ;  /* 0x0000002b00077308 */ /* 0x0001e20000000800 */
[----:B------:R-:W-:Y:S01]  /*94e0*/  F2FP.BF16.F32.PACK_AB R32, R139, R136 ;  /* 0x000000888b20723e */ /* 0x000fe200000010ff */
[----:B------:R-:W-:Y:S01]  /*94f0*/  FADD R118, R118, -R14 ;  /* 0x8000000e76767221 */ /* 0x000fe20000000000 */
[----:B------:R-:W-:Y:S01]  /*9500*/  FMUL R136, R41, 1.4426950216293334961 ;  /* 0x3fb8aa3b29887820 */ /* 0x000fe20000400000 */
[----:B------:R-:W-:Y:S01]  /*9510*/  FMUL R117, R117, 1.4426950216293334961 ;  /* 0x3fb8aa3b75757820 */ /* 0x000fe20000400000 */
[----:B------:R-:W-:Y:S01]  /*9520*/  FADD R127, R127, -R88 ;  /* 0x800000587f7f7221 */ /* 0x000fe20000000000 */
[----:B------:R-:W-:Y:S01]  /*9530*/  FADD R41, R36, R35 ;  /* 0x0000002324297221 */ /* 0x000fe20000000000 */
[----:B0-----:R-:W-:Y:S01]  /*9540*/  FADD R43, R53, R34 ;  /* 0x00000022352b7221 */ /* 0x001fe20000000000 */
[----:B------:R-:W-:Y:S01]  /*9550*/  FMUL R16, R118, 1.4426950216293334961 ;  /* 0x3fb8aa3b76107820 */ /* 0x000fe20000400000 */
[----:B------:R-:W-:Y:S01]  /*9560*/  FMUL R89, R142, 1.4426950216293334961 ;  /* 0x3fb8aa3b8e597820 */ /* 0x000fe20000400000 */
[----:B------:R-:W-:Y:S01]  /*9570*/  FMUL R118, R127, 1.4426950216293334961 ;  /* 0x3fb8aa3b7f767820 */ /* 0x000fe20000400000 */
[----:B--2---:R-:W-:Y:S01]  /*9580*/  FADD R43, R58, R43 ;  /* 0x0000002b3a2b7221 */ /* 0x004fe20000000000 */
[----:B------:R0:W-:Y:S01]  /*9590*/  MUFU.EX2 R142, R117 ;  /* 0x00000075008e7308 */ /* 0x0001e20000000800 */
[----:B------:R-:W-:Y:S01]  /*95a0*/  FADD R139, R223, R41 ;  /* 0x00000029df8b7221 */ /* 0x000fe20000000000 */
[--C-:B------:R-:W-:Y:S01]  /*95b0*/  FADD R133, R133, -R14.reuse ;  /* 0x8000000e85857221 */ /* 0x100fe20000000000 */
[----:B------:R-:W-:Y:S01]  /*95c0*/  FADD R81, R134, -R14 ;  /* 0x8000000e86517221 */ /* 0x000fe20000000000 */
[----:B------:R-:W-:Y:S01]  /*95d0*/  FADD R124, R124, -R88 ;  /* 0x800000587c7c7221 */ /* 0x000fe20000000000 */
[----:B------:R-:W-:Y:S01]  /*95e0*/  FADD R127, R66, -R112 ;  /* 0x80000070427f7221 */ /* 0x000fe20000000000 */
[--C-:B------:R-:W-:Y:S01]  /*95f0*/  FADD R232, R232, -R132.reuse ;  /* 0x80000084e8e87221 */ /* 0x100fe20000000000 */
[----:B------:R-:W-:Y:S01]  /*9600*/  FADD R37, R37, -R132 ;  /* 0x8000008425257221 */ /* 0x000fe20000000000 */
[----:B------:R-:W-:Y:S01]  /*9610*/  FADD R41, -R132, R235 ;  /* 0x000000eb84297221 */ /* 0x000fe20000000100 */
[----:B0-----:R-:W-:Y:S01]  /*9620*/  FADD R117, R128, -R88 ;  /* 0x8000005880757221 */ /* 0x001fe20000000000 */
[----:B------:R-:W-:Y:S01]  /*9630*/  FMUL R114, R114, 1.4426950216293334961 ;  /* 0x3fb8aa3b72727820 */ /* 0x000fe20000400000 */
[--C-:B------:R-:W-:Y:S01]  /*9640*/  FADD R62, R62, -R112.reuse ;  /* 0x800000703e3e7221 */ /* 0x100fe20000000000 */
[--C-:B------:R-:W-:Y:S01]  /*9650*/  FADD R64, R64, -R112.reuse ;  /* 0x8000007040407221 */ /* 0x100fe20000000000 */
[--C-:B------:R-:W-:Y:S01]  /*9660*/  FADD R69, R69, -R112.reuse ;  /* 0x8000007045457221 */ /* 0x100fe20000000000 */
[--C-:B------:R-:W-:Y:S01]  /*9670*/  FADD R68, R68, -R112.reuse ;  /* 0x8000007044447221 */ /* 0x100fe20000000000 */
[--C-:B------:R-:W-:Y:S01]  /*9680*/  FADD R71, R71, -R112.reuse ;  /* 0x8000007047477221 */ /* 0x100fe20000000000 */
[----:B------:R-:W-:Y:S01]  /*9690*/  FADD R70, R70, -R112 ;  /* 0x8000007046467221 */ /* 0x000fe20000000000 */
[--C-:B------:R-:W-:Y:S01]  /*96a0*/  FADD R47, R47, -R132.reuse ;  /* 0x800000842f2f7221 */ /* 0x100fe20000000000 */
        /* <DEDUP_REMOVED lines=14> */
[----:B------:R-:W-:Y:S01]  /*9790*/  FADD R45, R45, -R132 ;  /* 0x800000842d2d7221 */ /* 0x000fe20000000000 */
[----:B------:R-:W-:Y:S01]  /*97a0*/  FADD R43, R60, R43 ;  /* 0x0000002b3c2b7221 */ /* 0x000fe20000000000 */
[----:B------:R-:W-:Y:S01]  /*97b0*/  F2FP.BF16.F32.PACK_AB R34, R222, R144 ;  /* 0x00000090de22723e */ /* 0x000fe200000010ff */
[----:B------:R-:W-:Y:S01]  /*97c0*/  FMUL R74, R74, 1.4426950216293334961 ;  /* 0x3fb8aa3b4a4a7820 */ /* 0x000fe20000400000 */
        /* <DEDUP_REMOVED lines=36> */
[C---:B------:R-:W-:Y:S01]  /*9a10*/  FADD R43, R38.reuse, R43 ;  /* 0x0000002b262b7221 */ /* 0x040fe20000000000 */
[----:B------:R-:W-:Y:S01]  /*9a20*/  F2FP.BF16.F32.PACK_AB R37, R38, R60 ;  /* 0x0000003c2625723e */ /* 0x000fe200000010ff */
[----:B------:R-:W0:Y:S01]  /*9a30*/  MUFU.EX2 R114, R114 ;  /* 0x0000007200727308 */ /* 0x000e220000000800 */
[----:B------:R-:W-:-:S02]  /*9a40*/  F2FP.BF16.F32.PACK_AB R38, R40, R223 ;  /* 0x000000df2826723e */ /* 0x000fc400000010ff */
[----:B------:R-:W-:-:S05]  /*9a50*/  F2FP.BF16.F32.PACK_AB R24, R244, R216 ;  /* 0x000000d8f418723e */ /* 0x000fca00000010ff */
[----:B------:R-:W1:Y:S08]  /*9a60*/  MUFU.EX2 R223, R41 ;  /* 0x0000002900df7308 */ /* 0x000e700000000800 */
[----:B------:R-:W-:Y:S08]  /*9a70*/  MUFU.EX2 R80, R133 ;  /* 0x0000008500507308 */ /* 0x000ff00000000800 */
[----:B------:R-:W2:Y:S08]  /*9a80*/  MUFU.EX2 R12, R12 ;  /* 0x0000000c000c7308 */ /* 0x000eb00000000800 */
[----:B------:R-:W-:Y:S08]  /*9a90*/  MUFU.EX2 R13, R13 ;  /* 0x0000000d000d7308 */ /* 0x000ff00000000800 */
[----:B------:R-:W4:Y:S08]  /*9aa0*/  MUFU.EX2 R15, R15 ;  /* 0x0000000f000f7308 */ /* 0x000f300000000800 */
[----:B------:R-:W-:Y:S08]  /*9ab0*/  MUFU.EX2 R16, R16 ;  /* 0x0000001000107308 */ /* 0x000ff00000000800 */
[----:B------:R-:W3:Y:S08]  /*9ac0*/  MUFU.EX2 R17, R17 ;  /* 0x0000001100117308 */ /* 0x000ef00000000800 */
[----:B------:R-:W-:Y:S08]  /*9ad0*/  MUFU.EX2 R18, R18 ;  /* 0x0000001200127308 */ /* 0x000ff00000000800 */
[----:B------:R-:W3:Y:S08]  /*9ae0*/  MUFU.EX2 R19, R19 ;  /* 0x0000001300137308 */ /* 0x000ef00000000800 */
[----:B------:R-:W-:Y:S08]  /*9af0*/  MUFU.EX2 R73, R73 ;  /* 0x0000004900497308 */ /* 0x000ff00000000800 */
        /* <DEDUP_REMOVED lines=8> */
[----:B------:R-:W3:Y:S08]  /*9b80*/  MUFU.EX2 R124, R124 ;  /* 0x0000007c007c7308 */ /* 0x000ef00000000800 */
        /* <DEDUP_REMOVED lines=35> */
[----:B------:R2:W-:Y:S08]  /*9dc0*/  MUFU.EX2 R149, R44 ;  /* 0x0000002c00957308 */ /* 0x0005f00000000800 */
[----:B------:R4:W3:Y:S08]  /*9dd0*/  MUFU.EX2 R216, R45 ;  /* 0x0000002d00d87308 */ /* 0x0008f00000000800 */
[----:B------:R-:W-:Y:S08]  /*9de0*/  MUFU.EX2 R125, R125 ;  /* 0x0000007d007d7308 */ /* 0x000ff00000000800 */
[----:B------:R-:W3:Y:S08]  /*9df0*/  MUFU.EX2 R126, R126 ;  /* 0x0000007e007e7308 */ /* 0x000ef00000000800 */
[----:B------:R-:W-:Y:S08]  /*9e00*/  MUFU.EX2 R136, R136 ;  /* 0x0000008800887308 */ /* 0x000ff00000000800 */
[----:B------:R-:W3:Y:S01]  /*9e10*/  MUFU.EX2 R144, R144 ;  /* 0x0000009000907308 */ /* 0x000ee20000000800 */
[----:B------:R-:W-:Y:S01]  /*9e20*/  FADD R43, R39, R43 ;  /* 0x0000002b272b7221 */ /* 0x000fe20000000000 */
[----:B------:R-:W-:Y:S01]  /*9e30*/  F2FP.BF16.F32.PACK_AB R36, R36, R33 ;  /* 0x000000212424723e */ /* 0x000fe200000010ff */
[-C--:B------:R-:W-:Y:S01]  /*9e40*/  FMUL R184, R184, R90.reuse ;  /* 0x0000005ab8b87220 */ /* 0x080fe20000400000 */
        /* <DEDUP_REMOVED lines=14> */
[----:B------:R-:W-:Y:S01]  /*9f30*/  FMUL R213, R213, R90 ;  /* 0x0000005ad5d57220 */ /* 0x000fe20000400000 */
[-C--:B0-----:R-:W-:Y:S01]  /*9f40*/  FMUL R186, R186, R114.reuse ;  /* 0x00000072baba7220 */ /* 0x081fe20000400000 */
        /* <DEDUP_REMOVED lines=31> */
[-C--:B-1----:R-:W-:Y:S01]  /*a140*/  FMUL R154, R154, R223.reuse ;  /* 0x000000df9a9a7220 */ /* 0x082fe20000400000 */
        /* <DEDUP_REMOVED lines=15> */
[----:B------:R-:W-:Y:S01]  /*a240*/  F2FP.BF16.F32.PACK_AB R25, R103, R102 ;  /* 0x000000666719723e */ /* 0x000fe200000010ff */
[----:B------:R-:W-:Y:S01]  /*a250*/  FADD R139, R40, R139 ;  /* 0x0000008b288b7221 */ /* 0x000fe20000000000 */
[----:B------:R-:W-:Y:S01]  /*a260*/  F2FP.BF16.F32.PACK_AB R27, R107, R106 ;  /* 0x0000006a6b1b723e */ /* 0x000fe200000010ff */
[----:B------:R-:W-:Y:S01]  /*a270*/  FADD R222, R42, R43 ;  /* 0x0000002b2ade7221 */ /* 0x000fe20000000000 */
[----:B------:R-:W-:-:S02]  /*a280*/  F2FP.BF16.F32.PACK_AB R33, R50, R48 ;  /* 0x000000303221723e */ /* 0x000fc400000010ff */
[----:B------:R-:W-:Y:S02]  /*a290*/  F2FP.BF16.F32.PACK_AB R35, R58, R53 ;  /* 0x000000353a23723e */ /* 0x000fe400000010ff */
[----:B------:R-:W-:Y:S02]  /*a2a0*/  F2FP.BF16.F32.PACK_AB R39, R42, R39 ;  /* 0x000000272a27723e */ /* 0x000fe400000010ff */
[----:B------:R-:W-:Y:S02]  /*a2b0*/  F2FP.BF16.F32.PACK_AB R26, R242, R243 ;  /* 0x000000f3f21a723e */ /* 0x000fe400000010ff */
[----:B------:R-:W-:Y:S02]  /*a2c0*/  F2FP.BF16.F32.PACK_AB R28, R238, R240 ;  /* 0x000000f0ee1c723e */ /* 0x000fe400000010ff */
[----:B------:R-:W-:Y:S02]  /*a2d0*/  F2FP.BF16.F32.PACK_AB R30, R234, R237 ;  /* 0x000000edea1e723e */ /* 0x000fe400000010ff */
[----:B------:R-:W-:-:S02]  /*a2e0*/  F2FP.BF16.F32.PACK_AB R40, R5, R0 ;  /* 0x000000000528723e */ /* 0x000fc400000010ff */
[----:B------:R-:W-:Y:S02]  /*a2f0*/  F2FP.BF16.F32.PACK_AB R41, R247, R248 ;  /* 0x000000f8f729723e */ /* 0x000fe400000010ff */
[----:B------:R-:W-:Y:S02]  /*a300*/  F2FP.BF16.F32.PACK_AB R42, R252, R221 ;  /* 0x000000ddfc2a723e */ /* 0x000fe400000010ff */
[----:B------:R-:W-:Y:S02]  /*a310*/  F2FP.BF16.F32.PACK_AB R43, R245, R246 ;  /* 0x000000f6f52b723e */ /* 0x000fe400000010ff */
[----:B--2---:R-:W-:Y:S02]  /*a320*/  F2FP.BF16.F32.PACK_AB R44, R250, R251 ;  /* 0x000000fbfa2c723e */ /* 0x004fe400000010ff */
[----:B----4-:R-:W-:Y:S02]  /*a330*/  F2FP.BF16.F32.PACK_AB R45, R239, R241 ;  /* 0x000000f1ef2d723e */ /* 0x010fe400000010ff */
[----:B------:R-:W-:-:S02]  /*a340*/  F2FP.BF16.F32.PACK_AB R46, R12, R249 ;  /* 0x000000f90c2e723e */ /* 0x000fc400000010ff */
[----:B------:R-:W-:Y:S02]  /*a350*/  F2FP.BF16.F32.PACK_AB R47, R226, R231 ;  /* 0x000000e7e22f723e */ /* 0x000fe400000010ff */
[----:B------:R-:W-:Y:S02]  /*a360*/  F2FP.BF16.F32.PACK_AB R48, R15, R13 ;  /* 0x0000000d0f30723e */ /* 0x000fe400000010ff */
[----:B------:R-:W-:Y:S02]  /*a370*/  F2FP.BF16.F32.PACK_AB R49, R142, R225 ;  /* 0x000000e18e31723e */ /* 0x000fe400000010ff */
[----:B---3--:R-:W-:Y:S02]  /*a380*/  F2FP.BF16.F32.PACK_AB R50, R17, R16 ;  /* 0x000000101132723e */ /* 0x008fe400000010ff */
[----:B------:R-:W-:Y:S02]  /*a390*/  F2FP.BF16.F32.PACK_AB R51, R138, R141 ;  /* 0x0000008d8a33723e */ /* 0x000fe400000010ff */
        /* <DEDUP_REMOVED lines=35> */
[----:B------:R-:W-:Y:S01]  /*a5d0*/  F2FP.BF16.F32.PACK_AB R107, R144, R136 ;  /* 0x00000088906b723e */ /* 0x000fe200000010ff */
[----:B------:R-:W-:Y:S06]  /*a5e0*/  BAR.SYNC.DEFER_BLOCKING 0x0 ;  /* 0x0000000000007b1d */ /* 0x000fec0000010000 */
[----:B------:R-:W-:-:S06]  /*a5f0*/  WARPGROUP.ARRIVE ;  /* 0x00000000000079c5 */ /* 0x000fcc0000000000 */
[----:B------:R-:W-:Y:S04]  /*a600*/  HGMMA.64x64x16.F32.BF16 R184, R24, gdesc[UR32], R184 ;  /* 0x00e0002018b87df0 */ /* 0x000fe800087018b8 */
        /* <DEDUP_REMOVED lines=8> */
[----:B------:R-:W-:Y:S01]  /*a690*/  HGMMA.64x64x16.F32.BF16 R152, R36, gdesc[UR36], R152 ;  /* 0x00e0002424987df0 */ /* 0x000fe20008701898 */
[----:B------:R-:W-:-:S02]  /*a6a0*/  FADD R123, R0, R123 ;  /* 0x0000007b007b7221 */ /* 0x000fc40000000000 */
[----:B------:R0:W5:Y:S01]  /*a6b0*/  LDL.LU R0, [R1+0x220] ;  /* 0x0002200001007983 */ /* 0x0001620000300800 */
[----:B------:R-:W-:Y:S01]  /*a6c0*/  HGMMA.64x64x16.F32.BF16 R152, R64, gdesc[UR16], R152 ;  /* 0x00e0001040987df0 */ /* 0x000fe20008701898 */
[----:B------:R-:W-:Y:S02]  /*a6d0*/  FADD R123, R5, R123 ;  /* 0x0000007b057b7221 */ /* 0x000fe40000000000 */
[----:B------:R-:W2:Y:S02]  /*a6e0*/  LDL.LU R5, [R1+0x21c] ;  /* 0x00021c0001057983 */ /* 0x000ea40000300800 */
[----:B------:R-:W-:Y:S02]  /*a6f0*/  FADD R123, R221, R123 ;  /* 0x0000007bdd7b7221 */ /* 0x000fe40000000000 */
[----:B------:R-:W2:Y:S04]  /*a700*/  LDL.LU R221, [R1+0x218] ;  /* 0x0002180001dd7983 */ /* 0x000ea80000300800 */
[----:B------:R-:W3:Y:S04]  /*a710*/  LDL.LU R234, [R1+0xc] ;  /* 0x00000c0001ea7983 */ /* 0x000ee80000300800 */
[----:B------:R-:W4:Y:S04]  /*a720*/  LDL.LU R233, [R1+0x8] ;  /* 0x0000080001e97983 */ /* 0x000f280000300800 */
[----:B------:R-:W2:Y:S04]  /*a730*/  LDL.LU R232, [R1+0x4] ;  /* 0x0000040001e87983 */ /* 0x000ea80000300800 */
[----:B------:R-:W2:Y:S04]  /*a740*/  LDL.LU R230, [R1] ;  /* 0x0000000001e67983 */ /* 0x000ea80000300800 */
[----:B------:R-:W2:Y:S01]  /*a750*/  LDL R229, [R1+0x10] ;  /* 0x0000100001e57983 */ /* 0x000ea20000100800 */
[----:B------:R-:W-:Y:S04]  /*a760*/  HGMMA.64x64x16.F32.BF16 R152, R68, gdesc[UR8], R152 ;  /* 0x00e0000844987df0 */ /* 0x000fe80008701898 */
[----:B------:R-:W-:Y:S01]  /*a770*/  HGMMA.64x64x16.F32.BF16 R152, R92, gdesc[UR12], R152 ;  /* 0x00e0000c5c987df0 */ /* 0x000fe20008701898 */
[----:B------:R-:W-:Y:S01]  /*a780*/  FADD R220, R248, R220 ;  /* 0x000000dcf8dc7221 */ /* 0x000fe20000000000 */
[----:B------:R-:W-:Y:S01]  /*a790*/  FADD R139, R10, R139 ;  /* 0x0000008b0a8b7221 */ /* 0x000fe20000000000 */
[----:B------:R-:W-:-:S02]  /*a7a0*/  FADD R222, R143, R222 ;  /* 0x000000de8fde7221 */ /* 0x000fc40000000000 */
[----:B------:R-:W-:Y:S01]  /*a7b0*/  FADD R220, R247, R220 ;  /* 0x000000dcf7dc7221 */ /* 0x000fe20000000000 */
[----:B------:R-:W-:Y:S01]  /*a7c0*/  FADD R139, R11, R139 ;  /* 0x0000008b0b8b7221 */ /* 0x000fe20000000000 */
[----:B------:R-:W-:Y:S02]  /*a7d0*/  FADD R222, R7, R222 ;  /* 0x000000de07de7221 */ /* 0x000fe40000000000 */
[----:B------:R-:W-:Y:S01]  /*a7e0*/  FADD R220, R246, R220 ;  /* 0x000000dcf6dc7221 */ /* 0x000fe20000000000 */
        /* <DEDUP_REMOVED lines=14> */
[----:B------:R-:W-:Y:S01]  /*a8d0*/  HGMMA.64x64x16.F32.BF16 R152, R96, gdesc[UR20], R152 ;  /* 0x00e0001460987df0 */ /* 0x000fe20008701898 */
        /* <DEDUP_REMOVED lines=72> */
[----:B------:R-:W-:-:S02]  /*ad60*/  FADD R222, R144, R222 ;  /* 0x000000de90de7221 */ /* 0x000fc40000000000 */
[----:B------:R-:W1:Y:S04]  /*ad70*/  SHFL.BFLY PT, R3, R123, 0x2, 0x1f ;  /* 0x0c401f007b037f89 */ /* 0x000e6800000e0000 */
[----:B------:R-:W0:Y:S04]  /*ad80*/  SHFL.BFLY PT, R7, R220, 0x2, 0x1f ;  /* 0x0c401f00dc077f89 */ /* 0x000e2800000e0000 */
[----:B------:R-:W0:Y:S04]  /*ad90*/  SHFL.BFLY PT, R8, R139, 0x2, 0x1f ;  /* 0x0c401f008b087f89 */ /* 0x000e2800000e0000 */
[----:B------:R-:W0:Y:S01]  /*ada0*/  SHFL.BFLY PT, R9, R222, 0x2, 0x1f ;  /* 0x0c401f00de097f89 */ /* 0x000e2200000e0000 */
[----:B------:R-:W0:Y:S01]  /*adb0*/  S2R R235, SR_CTAID.X ;  /* 0x0000000000eb7919 */ /* 0x000e220000002500 */
[----:B-1----:R-:W-:Y:S01]  /*adc0*/  FADD R3, R123, R3 ;  /* 0x000000037b037221 */ /* 0x002fe20000000000 */
[----:B0-----:R-:W-:Y:S01]  /*add0*/  FADD R7, R220, R7 ;  /* 0x00000007dc077221 */ /* 0x001fe20000000000 */
[----:B------:R-:W-:Y:S01]  /*ade0*/  HGMMA.64x64x16.F32.BF16 R152, R104, gdesc[UR28], R152, gsb0 ;  /* 0x00e0001c68987df0 */ /* 0x000fe20008001898 */
[----:B------:R-:W-:Y:S01]  /*adf0*/  FADD R8, R139, R8 ;  /* 0x000000088b087221 */ /* 0x000fe20000000000 */
[----:B------:R-:W-:Y:S01]  /*ae00*/  FADD R9, R222, R9 ;  /* 0x00000009de097221 */ /* 0x000fe20000000000 */
[----:B------:R-:W0:Y:S04]  /*ae10*/  SHFL.BFLY PT, R10, R3, 0x1, 0x1f ;  /* 0x0c201f00030a7f89 */ /* 0x000e2800000e0000 */
[----:B------:R-:W1:Y:S04]  /*ae20*/  SHFL.BFLY PT, R11, R7, 0x1, 0x1f ;  /* 0x0c201f00070b7f89 */ /* 0x000e6800000e0000 */
[----:B------:R-:W3:Y:S04]  /*ae30*/  SHFL.BFLY PT, R12, R8, 0x1, 0x1f ;  /* 0x0c201f00080c7f89 */ /* 0x000ee800000e0000 */
[----:B------:R-:W4:Y:S01]  /*ae40*/  SHFL.BFLY PT, R13, R9, 0x1, 0x1f ;  /* 0x0c201f00090d7f89 */ /* 0x000f2200000e0000 */
[----:B------:R-:W-:Y:S01]  /*ae50*/  UIADD3 UR5, UP0, UR5, 0x80, URZ ;  /* 0x0000008005057890 */ /* 0x000fe2000ff1e03f */
[----:B------:R-:W-:-:S03]  /*ae60*/  IMAD.SHL.U32 R235, R235, 0x100, RZ ;  /* 0x00000100ebeb7824 */ /* 0x000fc600078e00ff */
[----:B------:R-:W-:Y:S01]  /*ae70*/  UIADD3.X UR4, URZ, UR4, URZ, UP0, !UPT ;  /* 0x000000043f047290 */ /* 0x000fe200087fe43f */
[----:B0-----:R-:W-:Y:S01]  /*ae80*/  FADD R10, R3, R10 ;  /* 0x0000000a030a7221 */ /* 0x001fe20000000000 */
[----:B-1----:R-:W-:-:S03]  /*ae90*/  FADD R11, R7, R11 ;  /* 0x0000000b070b7221 */ /* 0x002fc60000000000 */
[----:B---3--:R-:W-:Y:S01]  /*aea0*/  FFMA R234, R90, R234, R10 ;  /* 0x000000ea5aea7223 */ /* 0x008fe2000000000a */
[----:B------:R-:W-:Y:S01]  /*aeb0*/  FADD R12, R8, R12 ;  /* 0x0000000c080c7221 */ /* 0x000fe20000000000 */
[----:B----4-:R-:W-:Y:S01]  /*aec0*/  FFMA R233, R114, R233, R11 ;  /* 0x000000e972e97223 */ /* 0x010fe2000000000b */
[----:B------:R-:W-:Y:S02]  /*aed0*/  FADD R13, R9, R13 ;  /* 0x0000000d090d7221 */ /* 0x000fe40000000000 */
[----:B--2---:R-:W-:Y:S01]  /*aee0*/  FFMA R232, R135, R232, R12 ;  /* 0x000000e887e87223 */ /* 0x004fe2000000000c */
[----:B------:R-:W-:Y:S02]  /*aef0*/  VIADD R235, R235, 0x100 ;  /* 0x00000100ebeb7836 */ /* 0x000fe40000000000 */
[----:B------:R-:W-:Y:S01]  /*af00*/  FFMA R230, R223, R230, R13 ;  /* 0x000000e6dfe67223 */ /* 0x000fe2000000000d */
[----:B------:R-:W-:Y:S01]  /*af10*/  STL [R1+0xc], R234 ;  /* 0x00000cea01007387 */ /* 0x000fe20000100800 */
[----:B------:R-:W-:-:S03]  /*af20*/  IMAD.U32 R15, RZ, RZ, UR4 ;  /* 0x00000004ff0f7e24 */ /* 0x000fc6000f8e00ff */
[----:B------:R0:W-:Y:S01]  /*af30*/  STL [R1+0x8], R233 ;  /* 0x000008e901007387 */ /* 0x0001e20000100800 */
[----:B------:R-:W-:-:S03]  /*af40*/  ISETP.LE.U32.AND P0, PT, R235, UR5, PT ;  /* 0x00000005eb007c0c */ /* 0x000fc6000bf03070 */
[----:B------:R1:W-:Y:S04]  /*af50*/  STL [R1+0x4], R232 ;  /* 0x000004e801007387 */ /* 0x0003e80000100800 */
[----:B------:R1:W-:Y:S01]  /*af60*/  STL [R1], R230 ;  /* 0x000000e601007387 */ /* 0x0003e20000100800 */
[----:B------:R-:W-:Y:S01]  /*af70*/  ISETP.GE.U32.AND.EX P0, PT, R15, RZ, PT, P0 ;  /* 0x000000ff0f00720c */ /* 0x000fe20003f06100 */
[----:B------:R-:W-:Y:S02]  /*af80*/  IMAD R4, R229, 0x80, R4 ;  /* 0x00000080e5047824 */ /* 0x000fe400078e0204 */
[----:B------:R-:W-:Y:S02]  /*af90*/  IMAD R5, R221, 0x80, R5 ;  /* 0x00000080dd057824 */ /* 0x000fe400078e0205 */
[----:B------:R-:W-:-:S02]  /*afa0*/  IMAD.MOV.U32 R3, RZ, RZ, R132 ;  /* 0x000000ffff037224 */ /* 0x000fc400078e0084 */
[----:B------:R-:W-:Y:S02]  /*afb0*/  IMAD.MOV.U32 R7, RZ, RZ, R112 ;  /* 0x000000ffff077224 */ /* 0x000fe400078e0070 */
[----:B------:R-:W-:Y:S02]  /*afc0*/  IMAD.MOV.U32 R8, RZ, RZ, R88 ;  /* 0x000000ffff087224 */ /* 0x000fe400078e0058 */
[----:B------:R-:W-:Y:S02]  /*afd0*/  IMAD.MOV.U32 R9, RZ, RZ, R14 ;  /* 0x000000ffff097224 */ /* 0x000fe400078e000e */
[----:B------:R-:W-:Y:S02]  /*afe0*/  IMAD.MOV.U32 R235, RZ, RZ, R132 ;  /* 0x000000ffffeb7224 */ /* 0x000fe400078e0084 */
[----:B------:R-:W-:Y:S02]  /*aff0*/  IMAD.MOV.U32 R236, RZ, RZ, R112 ;  /* 0x000000ffffec7224 */ /* 0x000fe400078e0070 */
[----:B0-----:R-:W-:Y:S01]  /*b000*/  IMAD.MOV.U32 R233, RZ, RZ, R88 ;  /* 0x000000ffffe97224 */ /* 0x001fe200078e0058 */
[----:B------:R-:W-:-:S02]  /*b010*/  WARPGROUP.DEPBAR.LE gsb0, 0x0 ;  /* 0x00008000000079c5 */ /* 0x000fc40000010000 */
[----:B------:R-:W-:Y:S01]  /*b020*/  IMAD.MOV.U32 R231, RZ, RZ, R14 ;  /* 0x000000ffffe77224 */ /* 0x000fe200078e000e */
[----:B-1----:R-:W-:Y:S06]  /*b030*/  @!P0 BRA `(.L_x_1) ;  /* 0xffffff8000508947 */ /* 0x002fec000383ffff */
.L_x_0:
[----:B------:R-:W2:Y:S01]  /*b040*/  LDL.LU R20, [R1] ;  /* 0x0000000001147983 */ /* 0x000ea20000300800 */
[----:B------:R-:W0:Y:S01]  /*b050*/  S2R R218, SR_TID.X ;  /* 0x0000000000da7919 */ /* 0x000e220000002100 */
[----:B------:R-:W-:Y:S01]  /*b060*/  FMUL R6, R179, 0.25 ;  /* 0x3e800000b3067820 */ /* 0x000fe20000400000 */
[----:B------:R-:W-:Y:S01]  /*b070*/  FMUL R10, R175, 0.25 ;  /* 0x3e800000af0a7820 */ /* 0x000fe20000400000 */
[----:B------:R-:W-:Y:S01]  /*b080*/  FMUL R13, R166, 0.25 ;  /* 0x3e800000a60d7820 */ /* 0x000fe20000400000 */
[----:B------:R-:W3:Y:S01]  /*b090*/  LDL.LU R69, [R1+0x4] ;  /* 0x0000040001457983 */ /* 0x000ee20000300800 */
[----:B------:R-:W-:-:S03]  /*b0a0*/  ULDC.64 UR4, c[0x0][0x270] ;  /* 0x00009c0000047ab9 */ /* 0x000fc60000000a00 */
[----:B------:R-:W4:Y:S04]  /*b0b0*/  LDL.LU R50, [R1+0x8] ;  /* 0x0000080001327983 */ /* 0x000f280000300800 */
[----:B------:R-:W4:Y:S01]  /*b0c0*/  LDL.LU R71, [R1+0xc] ;  /* 0x00000c0001477983 */ /* 0x000f220000300800 */
[C---:B0----5:R-:W-:Y:S02]  /*b0d0*/  IMAD.SHL.U32 R0, R218.reuse, 0x10, RZ ;  /* 0x00000010da007824 */ /* 0x061fe400078e00ff */
[C---:B------:R-:W-:Y:S02]  /*b0e0*/  IMAD.SHL.U32 R5, R218.reuse, 0x80, RZ ;  /* 0x00000080da057824 */ /* 0x040fe400078e00ff */
[----:B------:R-:W-:Y:S01]  /*b0f0*/  IMAD.SHL.U32 R4, R218, 0x4, RZ ;  /* 0x00000004da047824 */ /* 0x000fe200078e00ff */
[----:B------:R-:W-:Y:S01]  /*b100*/  LOP3.LUT R0, R0, 0xf0, RZ, 0xc0, !PT ;  /* 0x000000f000007812 */ /* 0x000fe200078ec0ff */
[----:B------:R-:W-:Y:S01]  /*b110*/  IMAD.SHL.U32 R2, R218, 0x8, RZ ;  /* 0x00000008da027824 */ /* 0x000fe200078e00ff */
[----:B------:R-:W-:-:S02]  /*b120*/  LOP3.LUT R5, R5, 0x800, RZ, 0xc0, !PT ;  /* 0x0000080005057812 */ /* 0x000fc400078ec0ff */
[----:B------:R-:W-:Y:S02]  /*b130*/  LOP3.LUT R11, R4, 0x3c0, RZ, 0xc0, !PT ;  /* 0x000003c0040b7812 */ /* 0x000fe400078ec0ff */
[----:B------:R-:W-:Y:S02]  /*b140*/  LOP3.LUT R2, R2, 0x38, RZ, 0xc0, !PT ;  /* 0x0000003802027812 */ /* 0x000fe400078ec0ff */
[----:B------:R-:W-:Y:S02]  /*b150*/  SHF.R.U32.HI R4, RZ, 0x1, R218 ;  /* 0x00000001ff047819 */ /* 0x000fe400000116da */
[----:B------:R-:W-:Y:S02]  /*b160*/  IADD3 R0, R5, UR7, R0 ;  /* 0x0000000705007c10 */ /* 0x000fe4000fffe000 */
[----:B------:R-:W-:Y:S02]  /*b170*/  LOP3.LUT R5, R218, 0xe0, RZ, 0xc0, !PT ;  /* 0x000000e0da057812 */ /* 0x000fe400078ec0ff */
[----:B------:R-:W-:-:S02]  /*b180*/  IADD3 R11, R11, UR7, R2 ;  /* 0x000000070b0b7c10 */ /* 0x000fc4000fffe002 */
[----:B------:R-:W-:Y:S01]  /*b190*/  LOP3.LUT R4, R4, 0x4, RZ, 0xc0, !PT ;  /* 0x0000000404047812 */ /* 0x000fe200078ec0ff */
[----:B------:R-:W-:-:S04]  /*b1a0*/  IMAD R2, R5, 0x8, R0 ;  /* 0x0000000805027824 */ /* 0x000fc800078e0200 */
[----:B------:R-:W-:Y:S02]  /*b1b0*/  IMAD.IADD R0, R4, 0x1, R11 ;  /* 0x0000000104007824 */ /* 0x000fe400078e020b */
[----:B------:R-:W-:Y:S01]  /*b1c0*/  FMUL R4, R183, 0.25 ;  /* 0x3e800000b7047820 */ /* 0x000fe20000400000 */
[----:B------:R-:W-:Y:S01]  /*b1d0*/  FMUL R5, R182, 0.25 ;  /* 0x3e800000b6057820 */ /* 0x000fe20000400000 */
[----:B------:R-:W-:Y:S01]  /*b1e0*/  FMUL R11, R178, 0.25 ;  /* 0x3e800000b20b7820 */ /* 0x000fe20000400000 */
[----:B------:R-:W-:Y:S01]  /*b1f0*/  BAR.SYNC.DEFER_BLOCKING 0x0 ;  /* 0x0000000000007b1d */ /* 0x000fe20000010000 */
[----:B--2---:R-:W-:-:S04]  /*b200*/  FSETP.GT.AND P3, PT, |R20|, 8.50705917302346158658e+37, PT ;  /* 0x7e8000001400780b */ /* 0x004fc80003f64200 */
[----:B------:R-:W-:Y:S01]  /*b210*/  FSEL R183, R4, R183, P3 ;  /* 0x000000b704b77208 */ /* 0x000fe20001800000 */
[----:B------:R-:W-:Y:S01]  /*b220*/  FMUL R4, R171, 0.25 ;  /* 0x3e800000ab047820 */ /* 0x000fe20000400000 */
        /* <DEDUP_REMOVED lines=14> */
[----:B---3--:R-:W-:-:S02]  /*b310*/  FSETP.GT.AND P1, PT, |R69|, 8.50705917302346158658e+37, PT ;  /* 0x7e8000004500780b */ /* 0x008fc40003f24200 */
        /* <DEDUP_REMOVED lines=32> */
[----:B----4-:R-:W-:-:S02]  /*b520*/  FSETP.GT.AND P2, PT, |R50|, 8.50705917302346158658e+37, PT ;  /* 0x7e8000003200780b */ /* 0x010fc40003f44200 */
        /* <DEDUP_REMOVED lines=18> */
[----:B------:R-:W-:-:S02]  /*b650*/  FSETP.GT.AND P0, PT, |R71|, 8.50705917302346158658e+37, PT ;  /* 0x7e8000004700780b */ /* 0x000fc40003f04200 */
        /* <DEDUP_REMOVED lines=45> */
[C---:B------:R-:W-:Y:S01]  /*b930*/  FMUL R4, R71.reuse, 8388608 ;  /* 0x4b00000047047820 */ /* 0x040fe20000400000 */
[----:B------:R-:W-:-:S02]  /*b940*/  FSETP.GEU.AND P4, PT, R71, 1.175494350822287508e-38, PT ;  /* 0x008000004700780b */ /* 0x000fc40003f8e000 */
[----:B------:R-:W-:Y:S01]  /*b950*/  FSEL R192, R5, R192, P0 ;  /* 0x000000c005c07208 */ /* 0x000fe20000000000 */
[----:B------:R-:W-:Y:S01]  /*b960*/  FMUL R5, R50, 8388608 ;  /* 0x4b00000032057820 */ /* 0x000fe20000400000 */
[----:B------:R-:W-:Y:S01]  /*b970*/  FSEL R59, R13, R202, P2 ;  /* 0x000000ca0d3b7208 */ /* 0x000fe20001000000 */
[----:B------:R-:W-:Y:S01]  /*b980*/  FMUL R13, R204, 0.25 ;  /* 0x3e800000cc0d7820 */ /* 0x000fe20000400000 */
[----:B------:R-:W-:Y:S01]  /*b990*/  FSEL R68, R6, R197, P0 ;  /* 0x000000c506447208 */ /* 0x000fe20000000000 */
[----:B------:R-:W-:Y:S01]  /*b9a0*/  FMUL R6, R185, 0.25 ;  /* 0x3e800000b9067820 */ /* 0x000fe20000400000 */
[----:B------:R-:W-:Y:S01]  /*b9b0*/  FSEL R72, R10, R193, P0 ;  /* 0x000000c10a487208 */ /* 0x000fe20000000000 */
[----:B------:R-:W-:Y:S01]  /*b9c0*/  FMUL R10, R69, 8388608 ;  /* 0x4b000000450a7820 */ /* 0x000fe20000400000 */
[----:B------:R-:W-:Y:S02]  /*b9d0*/  FSETP.GEU.AND P6, PT, R50, 1.175494350822287508e-38, PT ;  /* 0x008000003200780b */ /* 0x000fe40003fce000 */
[----:B------:R-:W-:Y:S01]  /*b9e0*/  FSEL R188, R11, R188, P0 ;  /* 0x000000bc0bbc7208 */ /* 0x000fe20000000000 */
[----:B------:R-:W-:Y:S01]  /*b9f0*/  FMUL R11, R20, 8388608 ;  /* 0x4b000000140b7820 */ /* 0x000fe20000400000 */
[----:B------:R-:W-:-:S02]  /*ba00*/  FSEL R80, R4, R71, !P4 ;  /* 0x0000004704507208 */ /* 0x000fc40006000000 */
[----:B------:R-:W-:Y:S02]  /*ba10*/  FSETP.GEU.AND P5, PT, R69, 1.175494350822287508e-38, PT ;  /* 0x008000004500780b */ /* 0x000fe40003fae000 */
[----:B------:R-:W-:Y:S02]  /*ba20*/  FSEL R4, RZ, -23, P4 ;  /* 0xc1b80000ff047808 */ /* 0x000fe40002000000 */
[----:B------:R-:W-:Y:S02]  /*ba30*/  FSETP.GEU.AND P4, PT, R20, 1.175494350822287508e-38, PT ;  /* 0x008000001400780b */ /* 0x000fe40003f8e000 */
[----:B------:R-:W-:Y:S02]  /*ba40*/  FSEL R73, R5, R50, !P6 ;  /* 0x0000003205497208 */ /* 0x000fe40007000000 */
[----:B------:R-:W-:Y:S01]  /*ba50*/  FSEL R204, R13, R204, P0 ;  /* 0x000000cc0dcc7208 */ /* 0x000fe20000000000 */
[----:B------:R-:W-:Y:S01]  /*ba60*/  FMUL R13, R184, 0.25 ;  /* 0x3e800000b80d7820 */ /* 0x000fe20000400000 */
[----:B------:R-:W-:-:S02]  /*ba70*/  FSEL R70, R6, R185, P0 ;  /* 0x000000b906467208 */ /* 0x000fc40000000000 */
[----:B------:R-:W-:Y:S02]  /*ba80*/  FSEL R6, RZ, -23, P6 ;  /* 0xc1b80000ff067808 */ /* 0x000fe40003000000 */
[----:B------:R-:W-:Y:S01]  /*ba90*/  FSEL R75, R10, R69, !P5 ;  /* 0x000000450a4b7208 */ /* 0x000fe20006800000 */
[----:B------:R-:W-:Y:S01]  /*baa0*/  VIADD R5, R80, 0xc0cafb0d ;  /* 0xc0cafb0d50057836 */ /* 0x000fe20000000000 */
[----:B------:R-:W-:Y:S02]  /*bab0*/  FSETP.GEU.AND P6, PT, |R20|, 1.175494350822287508e-38, PT ;  /* 0x008000001400780b */ /* 0x000fe40003fce200 */
[----:B------:R-:W-:Y:S01]  /*bac0*/  FSEL R77, R11, R20, !P4 ;  /* 0x000000140b4d7208 */ /* 0x000fe20006000000 */
[----:B------:R-:W-:Y:S01]  /*bad0*/  VIADD R10, R73, 0xc0cafb0d ;  /* 0xc0cafb0d490a7836 */ /* 0x000fe20000000000 */
[----:B------:R-:W-:Y:S01]  /*bae0*/  FSEL R184, R13, R184, P0 ;  /* 0x000000b80db87208 */ /* 0x000fe20000000000 */
[----:B------:R-:W-:Y:S01]  /*baf0*/  VIADD R11, R75, 0xc0cafb0d ;  /* 0xc0cafb0d4b0b7836 */ /* 0x000fe20000000000 */
[----:B------:R-:W-:Y:S01]  /*bb00*/  LOP3.LUT R5, R5, 0xff800000, RZ, 0xc0, !PT ;  /* 0xff80000005057812 */ /* 0x000fe200078ec0ff */
[----:B------:R-:W-:Y:S01]  /*bb10*/  VIADD R13, R77, 0xc0cafb0d ;  /* 0xc0cafb0d4d0d7836 */ /* 0x000fe20000000000 */
[----:B------:R-:W-:Y:S01]  /*bb20*/  LOP3.LUT R10, R10, 0xff800000, RZ, 0xc0, !PT ;  /* 0xff8000000a0a7812 */ /* 0x000fe200078ec0ff */
[----:B------:R-:W-:Y:S01]  /*bb30*/  @P3 FMUL R20, R20, 0.25 ;  /* 0x3e80000014143820 */ /* 0x000fe20000400000 */
[----:B------:R-:W-:-:S02]  /*bb40*/  LOP3.LUT R16, R11, 0xff800000, RZ, 0xc0, !PT ;  /* 0xff8000000b107812 */ /* 0x000fc400078ec0ff */
[----:B------:R-:W-:Y:S02]  /*bb50*/  LOP3.LUT R18, R13, 0xff800000, RZ, 0xc0, !PT ;  /* 0xff8000000d127812 */ /* 0x000fe400078ec0ff */
[----:B------:R-:W-:Y:S02]  /*bb60*/  I2FP.F32.S32 R11, R5 ;  /* 0x00000005000b7245 */ /* 0x000fe40000201400 */
[----:B------:R-:W-:Y:S01]  /*bb70*/  I2FP.F32.S32 R13, R10 ;  /* 0x0000000a000d7245 */ /* 0x000fe20000201400 */
[----:B------:R-:W-:Y:S02]  /*bb80*/  @!P6 FMUL R20, R20, 16777216 ;  /* 0x4b8000001414e820 */ /* 0x000fe40000400000 */
[----:B------:R-:W-:Y:S02]  /*bb90*/  FFMA.FTZ R4, R11, 1.1920928955078125e-07, R4 ;  /* 0x340000000b047823 */ /* 0x000fe40000010004 */
[----:B------:R-:W-:Y:S01]  /*bba0*/  FFMA.FTZ R11, R13, 1.1920928955078125e-07, R6 ;  /* 0x340000000d0b7823 */ /* 0x000fe20000010006 */
[C---:B------:R-:W-:Y:S01]  /*bbb0*/  FSETP.GEU.AND P3, PT, |R69|.reuse, 1.175494350822287508e-38, PT ;  /* 0x008000004500780b */ /* 0x040fe20003f6e200 */
[----:B------:R-:W0:Y:S01]  /*bbc0*/  MUFU.RCP R6, R20 ;  /* 0x0000001400067308 */ /* 0x000e220000001000 */
[----:B------:R-:W-:Y:S01]  /*bbd0*/  @P1 FMUL R69, R69, 0.25 ;  /* 0x3e80000045451820 */ /* 0x000fe20000400000 */
[----:B------:R-:W-:-:S02]  /*bbe0*/  FSEL R12, RZ, -23, P5 ;  /* 0xc1b80000ff0c7808 */ /* 0x000fc40002800000 */
[----:B------:R-:W-:Y:S01]  /*bbf0*/  I2FP.F32.S32 R15, R16 ;  /* 0x00000010000f7245 */ /* 0x000fe20000201400 */
[----:B------:R-:W-:Y:S01]  /*bc00*/  @!P6 FMUL R183, R183, 16777216 ;  /* 0x4b800000b7b7e820 */ /* 0x000fe20000400000 */
        /* <DEDUP_REMOVED lines=16> */
[----:B------:R-:W-:Y:S01]  /*bd10*/  FFMA.FTZ R17, R15, 1.1920928955078125e-07, R12 ;  /* 0x340000000f117823 */ /* 0x000fe2000001000c */
[C---:B0-----:R-:W-:Y:S01]  /*bd20*/  FMUL R36, R6.reuse, R183 ;  /* 0x000000b706247220 */ /* 0x041fe20000400000 */
[C---:B------:R-:W-:Y:S01]  /*bd30*/  FMUL R37, R6.reuse, R37 ;  /* 0x0000002506257220 */ /* 0x040fe20000400000 */
        /* <DEDUP_REMOVED lines=13> */
[----:B------:R-:W-:Y:S01]  /*be10*/  FMUL R20, R6, R49 ;  /* 0x0000003106147220 */ /* 0x000fe20000400000 */
[C---:B------:R-:W-:Y:S01]  /*be20*/  FSETP.GEU.AND P1, PT, |R50|.reuse, 1.175494350822287508e-38, PT ;  /* 0x008000003200780b */ /* 0x040fe20003f2e200 */
[----:B------:R-:W0:Y:S01]  /*be30*/  MUFU.RCP R6, R69 ;  /* 0x0000004500067308 */ /* 0x000e220000001000 */
[----:B------:R-:W-:Y:S01]  /*be40*/  @P2 FMUL R50, R50, 0.25 ;  /* 0x3e80000032322820 */ /* 0x000fe20000400000 */
[C---:B------:R-:W-:Y:S01]  /*be50*/  FSETP.GEU.AND P2, PT, |R71|.reuse, 1.175494350822287508e-38, PT ;  /* 0x008000004700780b */ /* 0x040fe20003f4e200 */
[----:B------:R-:W-:Y:S01]  /*be60*/  @P0 FMUL R71, R71, 0.25 ;  /* 0x3e80000047470820 */ /* 0x000fe20000400000 */
[----:B------:R-:W-:Y:S01]  /*be70*/  FSEL R14, RZ, -23, P4 ;  /* 0xc1b80000ff0e7808 */ /* 0x000fe20002000000 */
[----:B------:R-:W-:Y:S01]  /*be80*/  @!P3 FMUL R21, R21, 16777216 ;  /* 0x4b8000001515b820 */ /* 0x000fe20000400000 */
        /* <DEDUP_REMOVED lines=35> */
[----:B------:R-:W0:Y:S08]  /*c0c0*/  MUFU.RCP R21, R71 ;  /* 0x0000004700157308 */ /* 0x000e300000001000 */
[----:B------:R-:W1:Y:S01]  /*c0d0*/  MUFU.RCP R6, R50 ;  /* 0x0000003200067308 */ /* 0x000e620000001000 */
[----:B------:R-:W-:Y:S01]  /*c0e0*/  @!P2 FMUL R70, R70, 16777216 ;  /* 0x4b8000004646a820 */ /* 0x000fe20000400000 */
[----:B------:R-:W-:Y:S01]  /*c0f0*/  @!P2 FMUL R184, R184, 16777216 ;  /* 0x4b800000b8b8a820 */ /* 0x000fe20000400000 */
[----:B------:R-:W-:Y:S01]  /*c100*/  @!P1 FMUL R187, R187, 16777216 ;  /* 0x4b800000bbbb9820 */ /* 0x000fe20000400000 */
[----:B------:R-:W-:Y:S01]  /*c110*/  @!P1 FMUL R67, R67, 16777216 ;  /* 0x4b80000043439820 */ /* 0x000fe20000400000 */
[----:B------:R-:W-:Y:S01]  /*c120*/  @!P2 FMUL R52, R52, 16777216 ;  /* 0x4b8000003434a820 */ /* 0x000fe20000400000 */
[----:B------:R-:W-:Y:S01]  /*c130*/  @!P2 FMUL R212, R212, 16777216 ;  /* 0x4b800000d4d4a820 */ /* 0x000fe20000400000 */
[----:B------:R-:W-:Y:S01]  /*c140*/  @!P2 FMUL R56, R56, 16777216 ;  /* 0x4b8000003838a820 */ /* 0x000fe20000400000 */
[C---:B0-----:R-:W-:Y:S01]  /*c150*/  FMUL R12, R21.reuse, R70 ;  /* 0x00000046150c7220 */ /* 0x041fe20000400000 */
[----:B------:R-:W-:Y:S01]  /*c160*/  FMUL R23, R21, R184 ;  /* 0x000000b815177220 */ /* 0x000fe20000400000 */
[----:B------:R-:W-:Y:S01]  /*c170*/  @!P2 FMUL R208, R208, 16777216 ;  /* 0x4b800000d0d0a820 */ /* 0x000fe20000400000 */
[----:B------:R-:W-:Y:S01]  /*c180*/  @!P2 FMUL R60, R60, 16777216 ;  /* 0x4b8000003c3ca820 */ /* 0x000fe20000400000 */
[----:B------:R-:W-:Y:S01]  /*c190*/  @!P2 FMUL R204, R204, 16777216 ;  /* 0x4b800000cccca820 */ /* 0x000fe20000400000 */
[----:B------:R-:W-:Y:S01]  /*c1a0*/  @!P2 FMUL R64, R64, 16777216 ;  /* 0x4b8000004040a820 */ /* 0x000fe20000400000 */
[----:B------:R-:W-:Y:S01]  /*c1b0*/  @!P2 FMUL R200, R200, 16777216 ;  /* 0x4b800000c8c8a820 */ /* 0x000fe20000400000 */
[----:B------:R-:W-:Y:S01]  /*c1c0*/  @!P2 FMUL R68, R68, 16777216 ;  /* 0x4b8000004444a820 */ /* 0x000fe20000400000 */
[C---:B-1----:R-:W-:Y:S01]  /*c1d0*/  FMUL R13, R6.reuse, R187 ;  /* 0x000000bb060d7220 */ /* 0x042fe20000400000 */
[----:B------:R-:W-:Y:S01]  /*c1e0*/  FMUL R78, R6, R67 ;  /* 0x00000043064e7220 */ /* 0x000fe20000400000 */
[----:B------:R-:W-:Y:S01]  /*c1f0*/  @!P2 FMUL R196, R196, 16777216 ;  /* 0x4b800000c4c4a820 */ /* 0x000fe20000400000 */
[----:B------:R-:W-:Y:S01]  /*c200*/  @!P2 FMUL R72, R72, 16777216 ;  /* 0x4b8000004848a820 */ /* 0x000fe20000400000 */
[----:B------:R-:W-:Y:S01]  /*c210*/  @!P2 FMUL R192, R192, 16777216 ;  /* 0x4b800000c0c0a820 */ /* 0x000fe20000400000 */
[----:B------:R-:W-:Y:S01]  /*c220*/  @!P2 FMUL R76, R76, 16777216 ;  /* 0x4b8000004c4ca820 */ /* 0x000fe20000400000 */
[----:B------:R-:W-:Y:S01]  /*c230*/  @!P2 FMUL R188, R188, 16777216 ;  /* 0x4b800000bcbca820 */ /* 0x000fe20000400000 */
[----:B------:R-:W-:Y:S01]  /*c240*/  IMAD.IADD R5, R80, 0x1, -R5 ;  /* 0x0000000150057824 */ /* 0x000fe200078e0a05 */
[----:B------:R-:W-:Y:S01]  /*c250*/  F2FP.BF16.F32.PACK_AB R12, R12, R23 ;  /* 0x000000170c0c723e */ /* 0x000fe200000010ff */
[----:B------:R-:W-:Y:S01]  /*c260*/  IMAD.IADD R10, R73, 0x1, -R10 ;  /* 0x00000001490a7824 */ /* 0x000fe200078e0a0a */
[----:B------:R-:W-:Y:S01]  /*c270*/  F2FP.BF16.F32.PACK_AB R15, R15, R20 ;  /* 0x000000140f0f723e */ /* 0x000fe200000010ff */
        /* <DEDUP_REMOVED lines=14> */
[----:B------:R-:W-:Y:S01]  /*c360*/  F2FP.BF16.F32.PACK_AB R13, R13, R78 ;  /* 0x0000004e0d0d723e */ /* 0x000fe200000010ff */
[C---:B------:R-:W-:Y:S01]  /*c370*/  FMUL R52, R21.reuse, R52 ;  /* 0x0000003415347220 */ /* 0x040fe20000400000 */
[----:B------:R-:W-:Y:S01]  /*c380*/  F2FP.BF16.F32.PACK_AB R14, R14, R51 ;  /* 0x000000330e0e723e */ /* 0x000fe200000010ff */
        /* <DEDUP_REMOVED lines=13> */
[----:B------:R-:W-:-:S02]  /*c460*/  IMAD.MOV.U32 R21, RZ, RZ, 0x3dc6b27f ;  /* 0x3dc6b27fff157424 */ /* 0x000fc400078e00ff */
[----:B------:R-:W-:Y:S01]  /*c470*/  FADD R5, R5, -1 ;  /* 0xbf80000005057421 */ /* 0x000fe20000000000 */
[----:B------:R-:W-:Y:S01]  /*c480*/  FADD R10, R10, -1 ;  /* 0xbf8000000a0a7421 */ /* 0x000fe20000000000 */
        /* <DEDUP_REMOVED lines=14> */
[----:B------:R0:W-:Y:S01]  /*c570*/  STSM.16.M88.4 [R2], R12 ;  /* 0x0000000c02007844 */ /* 0x0001e20000000200 */
[----:B------:R-:W-:Y:S01]  /*c580*/  FFMA.FTZ R6, R5, R21, -0.16845393180847167969 ;  /* 0xbe2c7f3005067423 */ /* 0x000fe20000010015 */
[----:B------:R-:W-:-:S03]  /*c590*/  IMAD.IADD R16, R75, 0x1, -R16 ;  /* 0x000000014b107824 */ /* 0x000fc600078e0a10 */
[----:B------:R-:W-:Y:S01]  /*c5a0*/  FFMA.FTZ R6, R5, R6, 0.1716887056827545166 ;  /* 0x3e2fcf2a05067423 */ /* 0x000fe20000010006 */
[----:B------:R-:W-:Y:S02]  /*c5b0*/  IMAD.IADD R18, R77, 0x1, -R18 ;  /* 0x000000014d127824 */ /* 0x000fe400078e0a12 */
[----:B------:R-:W-:Y:S01]  /*c5c0*/  FADD R16, R16, -1 ;  /* 0xbf80000010107421 */ /* 0x000fe20000000000 */
[----:B------:R-:W-:Y:S01]  /*c5d0*/  FFMA.FTZ R6, R5, R6, -0.17900948226451873779 ;  /* 0xbe374e4305067423 */ /* 0x000fe20000010006 */
[----:B0-----:R-:W-:-:S04]  /*c5e0*/  FFMA.FTZ R13, R10, R21, -0.16845393180847167969 ;  /* 0xbe2c7f300a0d7423 */ /* 0x001fc80000010015 */
[----:B------:R-:W-:Y:S01]  /*c5f0*/  FFMA.FTZ R13, R10, R13, 0.1716887056827545166 ;  /* 0x3e2fcf2a0a0d7423 */ /* 0x000fe2000001000d */
[----:B------:R-:W-:-:S03]  /*c600*/  FADD R18, R18, -1 ;  /* 0xbf80000012127421 */ /* 0x000fc60000000000 */
[----:B------:R-:W-:Y:S01]  /*c610*/  FFMA.FTZ R13, R10, R13, -0.17900948226451873779 ;  /* 0xbe374e430a0d7423 */ /* 0x000fe2000001000d */
[C---:B------:R-:W-:Y:S01]  /*c620*/  FFMA.FTZ R6, R5.reuse, R6, 0.20512372255325317383 ;  /* 0x3e520bf405067423 */ /* 0x040fe20000010006 */
[-C--:B------:R-:W-:Y:S01]  /*c630*/  FFMA.FTZ R15, R16, R21.reuse, -0.16845393180847167969 ;  /* 0xbe2c7f30100f7423 */ /* 0x080fe20000010015 */
[----:B------:R-:W-:Y:S01]  /*c640*/  FFMA.FTZ R21, R18, R21, -0.16845393180847167969 ;  /* 0xbe2c7f3012157423 */ /* 0x000fe20000010015 */
[----:B------:R-:W-:Y:S01]  /*c650*/  FFMA.FTZ R13, R10, R13, 0.20512372255325317383 ;  /* 0x3e520bf40a0d7423 */ /* 0x000fe2000001000d */
[C---:B------:R-:W-:Y:S01]  /*c660*/  FFMA.FTZ R6, R5.reuse, R6, -0.24046532809734344482 ;  /* 0xbe763c8b05067423 */ /* 0x040fe20000010006 */
[----:B------:R-:W-:Y:S01]  /*c670*/  FFMA.FTZ R15, R16, R15, 0.1716887056827545166 ;  /* 0x3e2fcf2a100f7423 */ /* 0x000fe2000001000f */
[----:B------:R-:W-:Y:S01]  /*c680*/  FFMA.FTZ R21, R18, R21, 0.1716887056827545166 ;  /* 0x3e2fcf2a12157423 */ /* 0x000fe20000010015 */
[----:B------:R-:W-:Y:S01]  /*c690*/  FFMA.FTZ R13, R10, R13, -0.24046532809734344482 ;  /* 0xbe763c8b0a0d7423 */ /* 0x000fe2000001000d */
[C---:B------:R-:W-:Y:S01]  /*c6a0*/  FFMA.FTZ R6, R5.reuse, R6, 0.28857114911079406738 ;  /* 0x3e93bf9905067423 */ /* 0x040fe20000010006 */
[----:B------:R-:W-:Y:S01]  /*c6b0*/  FFMA.FTZ R15, R16, R15, -0.17900948226451873779 ;  /* 0xbe374e43100f7423 */ /* 0x000fe2000001000f */
[----:B------:R-:W-:Y:S01]  /*c6c0*/  FFMA.FTZ R21, R18, R21, -0.17900948226451873779 ;  /* 0xbe374e4312157423 */ /* 0x000fe20000010015 */
[----:B------:R-:W-:Y:S01]  /*c6d0*/  FFMA.FTZ R13, R10, R13, 0.28857114911079406738 ;  /* 0x3e93bf990a0d7423 */ /* 0x000fe2000001000d */
[C---:B------:R-:W-:Y:S01]  /*c6e0*/  FFMA.FTZ R6, R5.reuse, R6, -0.36067417263984680176 ;  /* 0xbeb8aa4905067423 */ /* 0x040fe20000010006 */
[----:B------:R-:W-:Y:S01]  /*c6f0*/  FFMA.FTZ R15, R16, R15, 0.20512372255325317383 ;  /* 0x3e520bf4100f7423 */ /* 0x000fe2000001000f */
[----:B------:R-:W-:Y:S01]  /*c700*/  FFMA.FTZ R21, R18, R21, 0.20512372255325317383 ;  /* 0x3e520bf412157423 */ /* 0x000fe20000010015 */
[----:B------:R-:W-:Y:S01]  /*c710*/  FFMA.FTZ R13, R10, R13, -0.36067417263984680176 ;  /* 0xbeb8aa490a0d7423 */ /* 0x000fe2000001000d */
[C---:B------:R-:W-:Y:S01]  /*c720*/  FFMA.FTZ R6, R5.reuse, R6, 0.48089820146560668945 ;  /* 0x3ef6384a05067423 */ /* 0x040fe20000010006 */
[----:B------:R-:W-:Y:S01]  /*c730*/  FFMA.FTZ R15, R16, R15, -0.24046532809734344482 ;  /* 0xbe763c8b100f7423 */ /* 0x000fe2000001000f */
[----:B------:R-:W-:Y:S01]  /*c740*/  FFMA.FTZ R21, R18, R21, -0.24046532809734344482 ;  /* 0xbe763c8b12157423 */ /* 0x000fe20000010015 */
[----:B------:R-:W-:Y:S01]  /*c750*/  FFMA.FTZ R13, R10, R13, 0.48089820146560668945 ;  /* 0x3ef6384a0a0d7423 */ /* 0x000fe2000001000d */
[C---:B------:R-:W-:Y:S01]  /*c760*/  FFMA.FTZ R6, R5.reuse, R6, -0.72134751081466674805 ;  /* 0xbf38aa3b05067423 */ /* 0x040fe20000010006 */
[----:B------:R-:W-:Y:S01]  /*c770*/  FFMA.FTZ R15, R16, R15, 0.28857114911079406738 ;  /* 0x3e93bf99100f7423 */ /* 0x000fe2000001000f */
[----:B------:R-:W-:Y:S01]  /*c780*/  FFMA.FTZ R21, R18, R21, 0.28857114911079406738 ;  /* 0x3e93bf9912157423 */ /* 0x000fe20000010015 */
[----:B------:R-:W-:Y:S01]  /*c790*/  FFMA.FTZ R13, R10, R13, -0.72134751081466674805 ;  /* 0xbf38aa3b0a0d7423 */ /* 0x000fe2000001000d */
[----:B------:R-:W-:Y:S01]  /*c7a0*/  FMUL R6, R5, R6 ;  /* 0x0000000605067220 */ /* 0x000fe20000400000 */
[----:B------:R-:W-:Y:S01]  /*c7b0*/  ISETP.GE.U32.AND P0, PT, R80, 0x7f800000, PT ;  /* 0x7f8000005000780c */ /* 0x000fe20003f06070 */
[----:B------:R-:W-:Y:S01]  /*c7c0*/  FFMA.FTZ R15, R16, R15, -0.36067417263984680176 ;  /* 0xbeb8aa49100f7423 */ /* 0x000fe2000001000f */
[----:B------:R-:W-:Y:S01]  /*c7d0*/  FMUL R13, R10, R13 ;  /* 0x0000000d0a0d7220 */ /* 0x000fe20000400000 */
[----:B------:R-:W-:Y:S01]  /*c7e0*/  FFMA.FTZ R21, R18, R21, -0.36067417263984680176 ;  /* 0xbeb8aa4912157423 */ /* 0x000fe20000010015 */
[----:B------:R-:W-:Y:S01]  /*c7f0*/  ISETP.GE.U32.AND P1, PT, R73, 0x7f800000, PT ;  /* 0x7f8000004900780c */ /* 0x000fe20003f26070 */
[C---:B------:R-:W-:Y:S01]  /*c800*/  FMUL R6, R5.reuse, R6 ;  /* 0x0000000605067220 */ /* 0x040fe20000400000 */
[----:B------:R-:W-:Y:S01]  /*c810*/  FMUL R13, R10, R13 ;  /* 0x0000000d0a0d7220 */ /* 0x000fe20000400000 */
[----:B------:R-:W-:Y:S01]  /*c820*/  FFMA.FTZ R15, R16, R15, 0.48089820146560668945 ;  /* 0x3ef6384a100f7423 */ /* 0x000fe2000001000f */
[----:B------:R-:W-:Y:S01]  /*c830*/  FFMA.FTZ R21, R18, R21, 0.48089820146560668945 ;  /* 0x3ef6384a12157423 */ /* 0x000fe20000010015 */
[----:B------:R-:W-:Y:S01]  /*c840*/  FFMA.FTZ R5, R5, 1.4426950216293334961, R6 ;  /* 0x3fb8aa3b05057823 */ /* 0x000fe20000010006 */
[----:B------:R-:W-:Y:S01]  /*c850*/  ISETP.GE.U32.AND P5, PT, R75, 0x7f800000, PT ;  /* 0x7f8000004b00780c */ /* 0x000fe20003fa6070 */
[----:B------:R-:W-:Y:S01]  /*c860*/  FFMA.FTZ R10, R10, 1.4426950216293334961, R13 ;  /* 0x3fb8aa3b0a0a7823 */ /* 0x000fe2000001000d */
[----:B------:R-:W-:Y:S01]  /*c870*/  ISETP.GE.U32.AND P4, PT, R77, 0x7f800000, PT ;  /* 0x7f8000004d00780c */ /* 0x000fe20003f86070 */
[----:B------:R-:W-:Y:S01]  /*c880*/  FFMA.FTZ R15, R16, R15, -0.72134751081466674805 ;  /* 0xbf38aa3b100f7423 */ /* 0x000fe2000001000f */
[----:B------:R-:W-:Y:S01]  /*c890*/  FFMA.FTZ R21, R18, R21, -0.72134751081466674805 ;  /* 0xbf38aa3b12157423 */ /* 0x000fe20000010015 */
[----:B------:R-:W-:Y:S01]  /*c8a0*/  FADD R4, R4, R5 ;  /* 0x0000000504047221 */ /* 0x000fe20000000000 */
[----:B------:R-:W-:Y:S01]  /*c8b0*/  FADD R5, R11, R10 ;  /* 0x0000000a0b057221 */ /* 0x000fe20000000000 */
[----:B------:R-:W-:Y:S01]  /*c8c0*/  FMUL R15, R16, R15 ;  /* 0x0000000f100f7220 */ /* 0x000fe20000400000 */
[----:B------:R-:W-:Y:S01]  /*c8d0*/  FMUL R21, R18, R21 ;  /* 0x0000001512157220 */ /* 0x000fe20000400000 */
[----:B------:R-:W-:-:S02]  /*c8e0*/  @P0 IMAD.MOV.U32 R11, RZ, RZ, 0x7f800000 ;  /* 0x7f800000ff0b0424 */ /* 0x000fc400078e00ff */
[----:B------:R-:W-:Y:S02]  /*c8f0*/  @P1 IMAD.MOV.U32 R12, RZ, RZ, 0x7f800000 ;  /* 0x7f800000ff0c1424 */ /* 0x000fe400078e00ff */
[----:B------:R-:W-:Y:S01]  /*c900*/  FMUL R15, R16, R15 ;  /* 0x0000000f100f7220 */ /* 0x000fe20000400000 */
[----:B------:R-:W-:Y:S01]  /*c910*/  FMUL R21, R18, R21 ;  /* 0x0000001512157220 */ /* 0x000fe20000400000 */
[----:B------:R-:W-:Y:S01]  /*c920*/  @P0 FFMA.FTZ R4, R80, R11, +INF ;  /* 0x7f80000050040423 */ /* 0x000fe2000001000b */
[----:B------:R-:W-:Y:S01]  /*c930*/  LOP3.LUT R11, R218, 0xff, RZ, 0xc0, !PT ;  /* 0x000000ffda0b7812 */ /* 0x000fe200078ec0ff */
[----:B------:R-:W-:Y:S01]  /*c940*/  @P1 FFMA.FTZ R5, R73, R12, +INF ;  /* 0x7f80000049051423 */ /* 0x000fe2000001000c */
[----:B------:R-:W-:Y:S01]  /*c950*/  FFMA.FTZ R6, R16, 1.4426950216293334961, R15 ;  /* 0x3fb8aa3b10067823 */ /* 0x000fe2000001000f */
[----:B------:R-:W-:Y:S01]  /*c960*/  FFMA.FTZ R18, R18, 1.4426950216293334961, R21 ;  /* 0x3fb8aa3b12127823 */ /* 0x000fe20000010015 */
[----:B------:R-:W-:Y:S01]  /*c970*/  @P5 IMAD.MOV.U32 R14, RZ, RZ, 0x7f800000 ;  /* 0x7f800000ff0e5424 */ /* 0x000fe200078e00ff */
[----:B------:R-:W-:Y:S01]  /*c980*/  LEA R11, R11, UR7, 0x4 ;  /* 0x000000070b0b7c11 */ /* 0x000fe2000f8e20ff */
[----:B------:R-:W-:-:S02]  /*c990*/  @P4 IMAD.MOV.U32 R12, RZ, RZ, 0x7f800000 ;  /* 0x7f800000ff0c4424 */ /* 0x000fc400078e00ff */
[----:B------:R-:W-:Y:S01]  /*c9a0*/  FADD R6, R17, R6 ;  /* 0x0000000611067221 */ /* 0x000fe20000000000 */
[----:B------:R-:W-:Y:S01]  /*c9b0*/  FADD R10, R19, R18 ;  /* 0x00000012130a7221 */ /* 0x000fe20000000000 */
[----:B------:R-:W-:Y:S01]  /*c9c0*/  BAR.SYNC.DEFER_BLOCKING 0x0 ;  /* 0x0000000000007b1d */ /* 0x000fe20000010000 */
[----:B------:R-:W-:Y:S01]  /*c9d0*/  @P5 FFMA.FTZ R6, R75, R14, +INF ;  /* 0x7f8000004b065423 */ /* 0x000fe2000001000e */
[----:B------:R-:W-:Y:S01]  /*c9e0*/  @P4 FFMA.FTZ R10, R77, R12, +INF ;  /* 0x7f8000004d0a4423 */ /* 0x000fe2000001000c */
[----:B------:R-:W-:-:S03]  /*c9f0*/  F2FP.BF16.F32.PACK_AB R20, R20, R23 ;  /* 0x000000171414723e */ /* 0x000fc600000010ff */
[----:B------:R-:W0:Y:S01]  /*ca00*/  LDS.128 R12, [R11] ;  /* 0x000000000b0c7984 */ /* 0x000e220000000c00 */
[----:B------:R-:W-:Y:S02]  /*ca10*/  F2FP.BF16.F32.PACK_AB R21, R191, R74 ;  /* 0x0000004abf15723e */ /* 0x000fe400000010ff */
[----:B------:R-:W-:Y:S02]  /*ca20*/  F2FP.BF16.F32.PACK_AB R22, R22, R47 ;  /* 0x0000002f1616723e */ /* 0x000fe400000010ff */
[----:B------:R-:W-:Y:S01]  /*ca30*/  F2FP.BF16.F32.PACK_AB R23, R159, R24 ;  /* 0x000000189f17723e */ /* 0x000fe200000010ff */
[----:B------:R-:W-:Y:S06]  /*ca40*/  BAR.SYNC.DEFER_BLOCKING 0x0 ;  /* 0x0000000000007b1d */ /* 0x000fec0000010000 */
[----:B------:R-:W-:Y:S02]  /*ca50*/  STSM.16.M88.4 [R2], R20 ;  /* 0x0000001402007844 */ /* 0x000fe40000000200 */
[----:B------:R-:W-:Y:S01]  /*ca60*/  BAR.SYNC.DEFER_BLOCKING 0x0 ;  /* 0x0000000000007b1d */ /* 0x000fe20000010000 */
[----:B------:R-:W-:-:S02]  /*ca70*/  F2FP.BF16.F32.PACK_AB R68, R68, R27 ;  /* 0x0000001b4444723e */ /* 0x000fc400000010ff */
[----:B------:R-:W-:-:S03]  /*ca80*/  F2FP.BF16.F32.PACK_AB R24, R72, R49 ;  /* 0x000000314818723e */ /* 0x000fc600000010ff */
[----:B------:R-:W1:Y:S01]  /*ca90*/  LDS.128 R16, [R11] ;  /* 0x000000000b107984 */ /* 0x000e620000000c00 */
        /* <DEDUP_REMOVED lines=8> */
[----:B------:R-:W2:Y:S01]  /*cb20*/  LDS.128 R20, [R11] ;  /* 0x000000000b147984 */ /* 0x000ea20000000c00 */
[----:B------:R-:W-:Y:S01]  /*cb30*/  F2FP.BF16.F32.PACK_AB R71, R167, R44 ;  /* 0x0000002ca747723e */ /* 0x000fe200000010ff */
[----:B------:R-:W-:Y:S06]  /*cb40*/  BAR.SYNC.DEFER_BLOCKING 0x0 ;  /* 0x0000000000007b1d */ /* 0x000fec0000010000 */
[----:B------:R3:W-:Y:S02]  /*cb50*/  STSM.16.M88.4 [R2], R68 ;  /* 0x0000004402007844 */ /* 0x0007e40000000200 */
[----:B------:R-:W-:Y:S01]  /*cb60*/  BAR.SYNC.DEFER_BLOCKING 0x0 ;  /* 0x0000000000007b1d */ /* 0x000fe20000010000 */
[----:B------:R-:W-:-:S02]  /*cb70*/  F2FP.BF16.F32.PACK_AB R64, R64, R45 ;  /* 0x0000002d4040723e */ /* 0x000fc400000010ff */
[----:B------:R-:W-:-:S03]  /*cb80*/  F2FP.BF16.F32.PACK_AB R65, R203, R62 ;  /* 0x0000003ecb41723e */ /* 0x000fc600000010ff */
[----:B------:R-:W4:Y:S01]  /*cb90*/  LDS.128 R24, [R11] ;  /* 0x000000000b187984 */ /* 0x000f220000000c00 */
[----:B------:R-:W-:Y:S01]  /*cba0*/  F2FP.BF16.F32.PACK_AB R66, R169, R42 ;  /* 0x0000002aa942723e */ /* 0x000fe200000010ff */
[----:B------:R-:W0:Y:S01]  /*cbb0*/  LDC.64 R44, c[0x0][0x228] ;  /* 0x00008a00ff2c7b82 */ /* 0x000e220000000a00 */
[----:B------:R-:W-:-:S07]  /*cbc0*/  F2FP.BF16.F32.PACK_AB R67, R171, R40 ;  /* 0x00000028ab43723e */ /* 0x000fce00000010ff */
[----:B------:R-:W-:Y:S06]  /*cbd0*/  BAR.SYNC.DEFER_BLOCKING 0x0 ;  /* 0x0000000000007b1d */ /* 0x000fec0000010000 */
[----:B------:R-:W-:Y:S01]  /*cbe0*/  STSM.16.M88.4 [R2], R64 ;  /* 0x0000004002007844 */ /* 0x000fe20000000200 */
[----:B------:R-:W-:Y:S02]  /*cbf0*/  F2FP.BF16.F32.PACK_AB R60, R60, R31 ;  /* 0x0000001f3c3c723e */ /* 0x000fe400000010ff */
[----:B------:R-:W-:Y:S02]  /*cc00*/  F2FP.BF16.F32.PACK_AB R62, R173, R30 ;  /* 0x0000001ead3e723e */ /* 0x000fe400000010ff */
[----:B------:R-:W-:Y:S01]  /*cc10*/  F2FP.BF16.F32.PACK_AB R63, R28, R29 ;  /* 0x0000001d1c3f723e */ /* 0x000fe200000010ff */
[----:B------:R-:W-:Y:S01]  /*cc20*/  BAR.SYNC.DEFER_BLOCKING 0x0 ;  /* 0x0000000000007b1d */ /* 0x000fe20000010000 */
[----:B------:R-:W-:-:S05]  /*cc30*/  F2FP.BF16.F32.PACK_AB R61, R207, R58 ;  /* 0x0000003acf3d723e */ /* 0x000fca00000010ff */
[----:B------:R-:W4:Y:S02]  /*cc40*/  LDS.128 R28, [R11] ;  /* 0x000000000b1c7984 */ /* 0x000f240000000c00 */
[----:B------:R-:W-:Y:S06]  /*cc50*/  BAR.SYNC.DEFER_BLOCKING 0x0 ;  /* 0x0000000000007b1d */ /* 0x000fec0000010000 */
[----:B------:R1:W-:Y:S01]  /*cc60*/  STSM.16.M88.4 [R2], R60 ;  /* 0x0000003c02007844 */ /* 0x0003e20000000200 */
[----:B------:R-:W-:Y:S02]  /*cc70*/  F2FP.BF16.F32.PACK_AB R56, R56, R35 ;  /* 0x000000233838723e */ /* 0x000fe400000010ff */
[----:B------:R-:W-:-:S02]  /*cc80*/  F2FP.BF16.F32.PACK_AB R58, R177, R34 ;  /* 0x00000022b13a723e */ /* 0x000fc400000010ff */
[----:B------:R-:W-:Y:S01]  /*cc90*/  F2FP.BF16.F32.PACK_AB R59, R32, R33 ;  /* 0x00000021203b723e */ /* 0x000fe200000010ff */
[----:B------:R-:W-:Y:S06]  /*cca0*/  BAR.SYNC.DEFER_BLOCKING 0x0 ;  /* 0x0000000000007b1d */ /* 0x000fec0000010000 */
[----:B------:R-:W3:Y:S01]  /*ccb0*/  S2R R216, SR_CTAID.X ;  /* 0x0000000000d87919 */ /* 0x000ee20000002500 */
[----:B------:R-:W-:Y:S01]  /*ccc0*/  F2FP.BF16.F32.PACK_AB R57, R211, R54 ;  /* 0x00000036d339723e */ /* 0x000fe200000010ff */
[----:B------:R-:W2:Y:S01]  /*ccd0*/  LDC R177, c[0x0][0x278] ;  /* 0x00009e00ffb17b82 */ /* 0x000ea20000000800 */
[----:B------:R-:W4:Y:S07]  /*cce0*/  LDS.128 R32, [R11] ;  /* 0x000000000b207984 */ /* 0x000f2e0000000c00 */
[----:B------:R-:W-:Y:S01]  /*ccf0*/  BAR.SYNC.DEFER_BLOCKING 0x0 ;  /* 0x0000000000007b1d */ /* 0x000fe20000010000 */
[----:B------:R-:W-:-:S05]  /*cd00*/  UIMAD UR4, UR6, UR4, URZ ;  /* 0x00000004060472a4 */ /* 0x000fca000f8e023f */
[----:B------:R1:W-:Y:S01]  /*cd10*/  STSM.16.M88.4 [R2], R56 ;  /* 0x0000003802007844 */ /* 0x0003e20000000200 */
[----:B---3--:R-:W-:Y:S02]  /*cd20*/  PRMT R216, R218, 0x6540, R216 ;  /* 0x00006540dad87816 */ /* 0x008fe400000000d8 */
[----:B------:R-:W-:Y:S02]  /*cd30*/  F2FP.BF16.F32.PACK_AB R70, R38, R39 ;  /* 0x000000272646723e */ /* 0x000fe400000010ff */
[----:B------:R-:W-:Y:S01]  /*cd40*/  F2FP.BF16.F32.PACK_AB R71, R36, R37 ;  /* 0x000000252447723e */ /* 0x000fe200000010ff */
[----:B------:R-:W-:Y:S01]  /*cd50*/  BAR.SYNC.DEFER_BLOCKING 0x0 ;  /* 0x0000000000007b1d */ /* 0x000fe20000010000 */
[----:B------:R-:W-:Y:S01]  /*cd60*/  IMAD R42, R216, UR5, RZ ;  /* 0x00000005d82a7c24 */ /* 0x000fe2000f8e02ff */
[----:B------:R-:W-:-:S03]  /*cd70*/  USHF.L.U32 UR5, UR4, 0x1, URZ ;  /* 0x0000000104057899 */ /* 0x000fc6000800063f */
[C---:B------:R-:W-:Y:S02]  /*cd80*/  IMAD.SHL.U32 R43, R42.reuse, 0x2, RZ ;  /* 0x000000022a2b7824 */ /* 0x040fe400078e00ff */
[----:B------:R-:W-:-:S03]  /*cd90*/  IMAD.HI R42, R42, 0x2, RZ ;  /* 0x000000022a2a7827 */ /* 0x000fc600078e02ff */
[----:B0-----:R-:W-:Y:S01]  /*cda0*/  IADD3 R40, P4, P5, R43, UR5, R44 ;  /* 0x000000052b287c10 */ /* 0x001fe2000fd9e02c */
[----:B------:R-:W-:Y:S01]  /*cdb0*/  UIMAD.WIDE UR4, UR4, 0x2, URZ ;  /* 0x00000002040478a5 */ /* 0x000fe2000f8e023f */
[----:B------:R-:W-:Y:S01]  /*cdc0*/  F2FP.BF16.F32.PACK_AB R68, R52, R41 ;  /* 0x000000293444723e */ /* 0x000fe200000010ff */
[----:B------:R-:W0:Y:S04]  /*cdd0*/  LDS.128 R36, [R11] ;  /* 0x000000000b247984 */ /* 0x000e280000000c00 */
[----:B------:R-:W-:Y:S01]  /*cde0*/  IADD3.X R41, R42, UR5, R45, P4, P5 ;  /* 0x000000052a297c10 */ /* 0x000fe2000a7ea42d */
[----:B--2---:R-:W-:Y:S01]  /*cdf0*/  IMAD R53, R177, 0x6, RZ ;  /* 0x00000006b1357824 */ /* 0x004fe200078e02ff */
[----:B------:R-:W-:Y:S01]  /*ce00*/  F2FP.BF16.F32.PACK_AB R69, R215, R50 ;  /* 0x00000032d745723e */ /* 0x000fe200000010ff */
[----:B------:R-:W-:Y:S01]  /*ce10*/  BAR.SYNC.DEFER_BLOCKING 0x0 ;  /* 0x0000000000007b1d */ /* 0x000fe20000010000 */
[C---:B------:R-:W-:Y:S01]  /*ce20*/  IMAD.SHL.U32 R45, R177.reuse, 0x2, RZ ;  /* 0x00000002b12d7824 */ /* 0x040fe200078e00ff */
[CC--:B------:R-:W-:Y:S01]  /*ce30*/  LEA R44, P5, R177.reuse, R40.reuse, 0x2 ;  /* 0x00000028b12c7211 */ /* 0x0c0fe200078a10ff */
[----:B------:R-:W-:Y:S01]  /*ce40*/  IMAD R47, R177, 0x3, RZ ;  /* 0x00000003b12f7824 */ /* 0x000fe200078e02ff */
[-C--:B------:R-:W-:Y:S01]  /*ce50*/  IADD3 R46, P6, R53, R40.reuse, RZ ;  /* 0x00000028352e7210 */ /* 0x080fe20007fde0ff */
[----:B-1----:R-:W-:Y:S01]  /*ce60*/  IMAD R61, R177, 0xa, RZ ;  /* 0x0000000ab13d7824 */ /* 0x002fe200078e02ff */
[-C--:B------:R-:W-:Y:S01]  /*ce70*/  IADD3 R42, P4, R45, R40.reuse, RZ ;  /* 0x000000282d2a7210 */ /* 0x080fe20007f9e0ff */
[----:B------:R-:W-:Y:S01]  /*ce80*/  IMAD R65, R177, 0xc, RZ ;  /* 0x0000000cb1417824 */ /* 0x000fe200078e02ff */
[-C--:B------:R-:W-:Y:S01]  /*ce90*/  LEA.HI.X.SX32 R45, R45, R41.reuse, 0x1, P5 ;  /* 0x000000292d2d7211 */ /* 0x080fe200028f0eff */
[C---:B------:R-:W-:Y:S01]  /*cea0*/  IMAD.SHL.U32 R49, R177.reuse, 0x4, RZ ;  /* 0x00000004b1317824 */ /* 0x040fe200078e00ff */
[C---:B------:R-:W-:Y:S01]  /*ceb0*/  LEA.HI.X.SX32 R43, R177.reuse, R41, 0x1, P4 ;  /* 0x00000029b12b7211 */ /* 0x040fe200020f0eff */
[C---:B------:R-:W-:Y:S01]  /*cec0*/  IMAD R51, R177.reuse, 0x5, RZ ;  /* 0x00000005b1337824 */ /* 0x040fe200078e02ff */
[----:B------:R-:W-:-:S02]  /*ced0*/  LEA R48, P4, R177, R40, 0x3 ;  /* 0x00000028b1307211 */ /* 0x000fc400078818ff */
[----:B------:R-:W-:Y:S01]  /*cee0*/  FSETP.NEU.AND P0, PT, R77, RZ, PT ;  /* 0x000000ff4d00720b */ /* 0x000fe20003f0d000 */
[----:B------:R-:W-:Y:S01]  /*cef0*/  IMAD R77, R177, 0x12, RZ ;  /* 0x00000012b14d7824 */ /* 0x000fe200078e02ff */
[-C--:B------:R-:W-:Y:S01]  /*cf00*/  IADD3 R50, P5, R61, R40.reuse, RZ ;  /* 0x000000283d327210 */ /* 0x080fe20007fbe0ff */
[----:B------:R-:W-:Y:S01]  /*cf10*/  IMAD R55, R177, 0x7, RZ ;  /* 0x00000007b1377824 */ /* 0x000fe200078e02ff */
[-C--:B------:R-:W-:Y:S01]  /*cf20*/  LEA.HI.X.SX32 R47, R47, R41.reuse, 0x1, P6 ;  /* 0x000000292f2f7211 */ /* 0x080fe200030f0eff */
[----:B------:R-:W-:Y:S01]  /*cf30*/  IMAD.SHL.U32 R57, R177, 0x8, RZ ;  /* 0x00000008b1397824 */ /* 0x000fe200078e00ff */
[-C--:B------:R-:W-:Y:S01]  /*cf40*/  IADD3 R52, P6, R65, R40.reuse, RZ ;  /* 0x0000002841347210 */ /* 0x080fe20007fde0ff */
[----:B------:R-:W-:Y:S01]  /*cf50*/  IMAD R81, R177, 0x14, RZ ;  /* 0x00000014b1517824 */ /* 0x000fe200078e02ff */
[----:B------:R-:W-:Y:S01]  /*cf60*/  FSETP.NEU.AND P2, PT, R73, RZ, PT ;  /* 0x000000ff4900720b */ /* 0x000fe20003f4d000 */
[----:B------:R-:W-:Y:S01]  /*cf70*/  IMAD R59, R177, 0x9, RZ ;  /* 0x00000009b13b7824 */ /* 0x000fe200078e02ff */
[----:B------:R1:W-:Y:S01]  /*cf80*/  STSM.16.M88.4 [R2], R68 ;  /* 0x0000004402007844 */ /* 0x0003e20000000200 */
[-C--:B------:R-:W-:Y:S01]  /*cf90*/  LEA.HI.X.SX32 R49, R49, R41.reuse, 0x1, P4 ;  /* 0x0000002931317211 */ /* 0x080fe200020f0eff */
[----:B------:R-:W-:Y:S01]  /*cfa0*/  IMAD R85, R177, 0x16, RZ ;  /* 0x00000016b1557824 */ /* 0x000fe200078e02ff */
[----:B------:R-:W-:Y:S01]  /*cfb0*/  FSETP.NEU.AND P1, PT, R75, RZ, PT ;  /* 0x000000ff4b00720b */ /* 0x000fe20003f2d000 */
[----:B------:R-:W-:Y:S01]  /*cfc0*/  BAR.SYNC.DEFER_BLOCKING 0x0 ;  /* 0x0000000000007b1d */ /* 0x000fe20000010000 */
[----:B------:R-:W-:Y:S01]  /*cfd0*/  LEA.HI.X.SX32 R51, R51, R41, 0x1, P5 ;  /* 0x0000002933337211 */ /* 0x000fe200028f0eff */
[C---:B------:R-:W-:Y:S01]  /*cfe0*/  IMAD R89, R177.reuse, 0x18, RZ ;  /* 0x00000018b1597824 */ /* 0x040fe200078e02ff */
[----:B------:R-:W-:-:S02]  /*cff0*/  LEA R56, P5, R177, R40, 0x4 ;  /* 0x00000028b1387211 */ /* 0x000fc400078a20ff */
[----:B------:R-:W-:Y:S01]  /*d000*/  LEA.HI.X.SX32 R53, R53, R41, 0x1, P6 ;  /* 0x0000002935357211 */ /* 0x000fe200030f0eff */
[C---:B------:R-:W-:Y:S01]  /*d010*/  IMAD R63, R177.reuse, 0xb, RZ ;  /* 0x0000000bb13f7824 */ /* 0x040fe200078e02ff */
[----:B------:R-:W-:Y:S01]  /*d020*/  FSETP.NEU.AND P3, PT, R80, RZ, PT ;  /* 0x000000ff5000720b */ /* 0x000fe20003f6d000 */
[C---:B------:R-:W-:Y:S01]  /*d030*/  IMAD R93, R177.reuse, 0x1a, RZ ;  /* 0x0000001ab15d7824 */ /* 0x040fe200078e02ff */
[----:B------:R-:W-:Y:S01]  /*d040*/  ULDC UR4, c[0x0][0x27c] ;  /* 0x00009f0000047ab9 */ /* 0x000fe20000000800 */
[----:B-1----:R-:W-:Y:S01]  /*d050*/  IMAD R69, R177, 0xe, RZ ;  /* 0x0000000eb1457824 */ /* 0x002fe200078e02ff */
[----:B------:R-:W-:-:S04]  /*d060*/  IADD3 R58, P6, R77, R40, RZ ;  /* 0x000000284d3a7210 */ /* 0x000fc80007fde0ff */
[-C--:B------:R-:W-:Y:S01]  /*d070*/  IADD3 R54, P4, R69, R40.reuse, RZ ;  /* 0x0000002845367210 */ /* 0x080fe20007f9e0ff */
[----:B------:R-:W-:Y:S01]  /*d080*/  IMAD R97, R177, 0x1c, RZ ;  /* 0x0000001cb1617824 */ /* 0x000fe200078e02ff */
[-C--:B------:R-:W-:Y:S02]  /*d090*/  LEA.HI.X.SX32 R57, R57, R41.reuse, 0x1, P5 ;  /* 0x0000002939397211 */ /* 0x080fe400028f0eff */
[-C--:B------:R-:W-:Y:S02]  /*d0a0*/  LEA.HI.X.SX32 R55, R55, R41.reuse, 0x1, P4 ;  /* 0x0000002937377211 */ /* 0x080fe400020f0eff */
[-C--:B------:R-:W-:Y:S01]  /*d0b0*/  IADD3 R60, P4, R81, R40.reuse, RZ ;  /* 0x00000028513c7210 */ /* 0x080fe20007f9e0ff */
[----:B------:R-:W-:Y:S01]  /*d0c0*/  IMAD R101, R177, 0x1e, RZ ;  /* 0x0000001eb1657824 */ /* 0x000fe200078e02ff */
[----:B------:R-:W-:Y:S02]  /*d0d0*/  IADD3 R62, P5, R85, R40, RZ ;  /* 0x00000028553e7210 */ /* 0x000fe40007fbe0ff */
[----:B------:R-:W-:-:S02]  /*d0e0*/  LEA.HI.X.SX32 R59, R59, R41, 0x1, P6 ;  /* 0x000000293b3b7211 */ /* 0x000fc400030f0eff */
        /* <DEDUP_REMOVED lines=8> */
[----:B------:R-:W-:Y:S02]  /*d170*/  IADD3 R68, P5, R97, R40, RZ ;  /* 0x0000002861447210 */ /* 0x000fe40007fbe0ff */
[----:B------:R-:W-:-:S02]  /*d180*/  LEA.HI.X.SX32 R65, R65, R41, 0x1, P6 ;  /* 0x0000002941417211 */ /* 0x000fc400030f0eff */
[-C--:B------:R-:W-:Y:S01]  /*d190*/  IADD3 R70, P6, R101, R40.reuse, RZ ;  /* 0x0000002865467210 */ /* 0x080fe20007fde0ff */
[----:B------:R-:W-:Y:S01]  /*d1a0*/  IMAD.SHL.U32 R73, R177, 0x10, RZ ;  /* 0x00000010b1497824 */ /* 0x000fe200078e00ff */
[-C--:B------:R-:W-:Y:S01]  /*d1b0*/  LEA.HI.X.SX32 R67, R67, R41.reuse, 0x1, P4 ;  /* 0x0000002943437211 */ /* 0x080fe200020f0eff */
[C---:B------:R-:W-:Y:S01]  /*d1c0*/  IMAD R75, R177.reuse, 0x11, RZ ;  /* 0x00000011b14b7824 */ /* 0x040fe200078e02ff */
[CC--:B------:R-:W-:Y:S01]  /*d1d0*/  LEA R72, P4, R177.reuse, R40.reuse, 0x5 ;  /* 0x00000028b1487211 */ /* 0x0c0fe200078828ff */
[----:B------:R-:W-:Y:S01]  /*d1e0*/  IMAD R117, R177, 0x26, RZ ;  /* 0x00000026b1757824 */ /* 0x000fe200078e02ff */
[-C--:B------:R-:W-:Y:S01]  /*d1f0*/  LEA.HI.X.SX32 R69, R69, R41.reuse, 0x1, P5 ;  /* 0x0000002945457211 */ /* 0x080fe200028f0eff */
[----:B------:R-:W-:Y:S01]  /*d200*/  IMAD R121, R177, 0x28, RZ ;  /* 0x00000028b1797824 */ /* 0x000fe200078e02ff */
[----:B------:R-:W-:Y:S01]  /*d210*/  IADD3 R74, P5, R109, R40, RZ ;  /* 0x000000286d4a7210 */ /* 0x000fe20007fbe0ff */
[----:B------:R-:W-:Y:S01]  /*d220*/  IMAD R125, R177, 0x2a, RZ ;  /* 0x0000002ab17d7824 */ /* 0x000fe200078e02ff */
        /* <DEDUP_REMOVED lines=10> */
[----:B------:R1:W-:Y:S01]  /*d2d0*/  STG.E.U16 desc[UR20][R40.64], R12 ;  /* 0x0000000c28007986 */ /* 0x0003e2000c101514 */
[-C--:B------:R-:W-:Y:S01]  /*d2e0*/  LEA.HI.X.SX32 R77, R77, R41.reuse, 0x1, P6 ;  /* 0x000000294d4d7211 */ /* 0x080fe200030f0eff */
[----:B------:R-:W-:Y:S01]  /*d2f0*/  IMAD R159, R177, 0x30, RZ ;  /* 0x00000030b19f7824 */ /* 0x000fe200078e02ff */
[-C--:B------:R-:W-:Y:S01]  /*d300*/  IADD3 R82, P6, R125, R40.reuse, RZ ;  /* 0x000000287d527210 */ /* 0x080fe20007fde0ff */
[----:B------:R-:W-:Y:S01]  /*d310*/  IMAD R87, R177, 0x17, RZ ;  /* 0x00000017b1577824 */ /* 0x000fe200078e02ff */
[-C--:B------:R-:W-:Y:S01]  /*d320*/  LEA.HI.X.SX32 R79, R79, R41.reuse, 0x1, P4 ;  /* 0x000000294f4f7211 */ /* 0x080fe200020f0eff */
[----:B------:R-:W-:Y:S01]  /*d330*/  IMAD R163, R177, 0x32, RZ ;  /* 0x00000032b1a37824 */ /* 0x000fe200078e02ff */
[----:B------:R-:W-:Y:S01]  /*d340*/  IADD3 R84, P4, R139, R40, RZ ;  /* 0x000000288b547210 */ /* 0x000fe20007f9e0ff */
[----:B------:R-:W-:Y:S01]  /*d350*/  IMAD R167, R177, 0x34, RZ ;  /* 0x00000034b1a77824 */ /* 0x000fe200078e02ff */
[----:B------:R-:W-:-:S02]  /*d360*/  LEA.HI.X.SX32 R81, R81, R41, 0x1, P5 ;  /* 0x0000002951517211 */ /* 0x000fc400028f0eff */
[----:B-1----:R-:W-:Y:S01]  /*d370*/  PRMT R12, R12, 0x7632, R12 ;  /* 0x000076320c0c7816 */ /* 0x002fe2000000000c */
[----:B------:R-:W-:Y:S01]  /*d380*/  IMAD R171, R177, 0x36, RZ ;  /* 0x00000036b1ab7824 */ /* 0x000fe200078e02ff */
[-C--:B------:R-:W-:Y:S02]  /*d390*/  IADD3 R86, P5, R151, R40.reuse, RZ ;  /* 0x0000002897567210 */ /* 0x080fe40007fbe0ff */
[-C--:B------:R-:W-:Y:S01]  /*d3a0*/  LEA.HI.X.SX32 R83, R83, R41.reuse, 0x1, P6 ;  /* 0x0000002953537211 */ /* 0x080fe200030f0eff */
[----:B------:R1:W-:Y:S01]  /*d3b0*/  STG.E.U16 desc[UR20][R42.64], R12 ;  /* 0x0000000c2a007986 */ /* 0x0003e2000c101514 */
[-C--:B------:R-:W-:Y:S02]  /*d3c0*/  IADD3 R88, P6, R159, R40.reuse, RZ ;  /* 0x000000289f587210 */ /* 0x080fe40007fde0ff */
[----:B------:R-:W-:Y:S01]  /*d3d0*/  PRMT R2, R13, 0x7632, R2 ;  /* 0x000076320d027816 */ /* 0x000fe20000000002 */
[----:B------:R-:W-:Y:S01]  /*d3e0*/  IMAD R91, R177, 0x19, RZ ;  /* 0x00000019b15b7824 */ /* 0x000fe200078e02ff */
[-C--:B------:R-:W-:Y:S01]  /*d3f0*/  LEA.HI.X.SX32 R85, R85, R41.reuse, 0x1, P4 ;  /* 0x0000002955557211 */ /* 0x080fe200020f0eff */
[----:B------:R-:W-:Y:S01]  /*d400*/  IMAD R175, R177, 0x38, RZ ;  /* 0x00000038b1af7824 */ /* 0x000fe200078e02ff */
[-C--:B------:R-:W-:Y:S01]  /*d410*/  IADD3 R90, P4, R163, R40.reuse, RZ ;  /* 0x00000028a35a7210 */ /* 0x080fe20007f9e0ff */
[----:B------:R2:W-:Y:S01]  /*d420*/  STG.E.U16 desc[UR20][R44.64], R13 ;  /* 0x0000000d2c007986 */ /* 0x0005e2000c101514 */
[-C--:B------:R-:W-:Y:S01]  /*d430*/  LEA.HI.X.SX32 R87, R87, R41.reuse, 0x1, P5 ;  /* 0x0000002957577211 */ /* 0x080fe200028f0eff */
[C---:B------:R-:W-:Y:S01]  /*d440*/  IMAD R95, R177.reuse, 0x1b, RZ ;  /* 0x0000001bb15f7824 */ /* 0x040fe200078e02ff */
[----:B-1----:R-:W-:Y:S01]  /*d450*/  PRMT R43, R14, 0x7632, R43 ;  /* 0x000076320e2b7816 */ /* 0x002fe2000000002b */
[----:B------:R-:W-:Y:S01]  /*d460*/  IMAD R147, R177, 0x3a, RZ ;  /* 0x0000003ab1937824 */ /* 0x000fe200078e02ff */
[-C--:B------:R-:W-:Y:S01]  /*d470*/  IADD3 R92, P5, R167, R40.reuse, RZ ;  /* 0x00000028a75c7210 */ /* 0x080fe20007fbe0ff */
[----:B------:R-:W-:Y:S01]  /*d480*/  IMAD R135, R177, 0x3c, RZ ;  /* 0x0000003cb1877824 */ /* 0x000fe200078e02ff */
[----:B------:R-:W-:Y:S01]  /*d490*/  LEA.HI.X.SX32 R89, R89, R41, 0x1, P6 ;  /* 0x0000002959597211 */ /* 0x000fe200030f0eff */
[----:B------:R1:W-:Y:S01]  /*d4a0*/  STG.E.U16 desc[UR20][R46.64], R2 ;  /* 0x000000022e007986 */ /* 0x0003e2000c101514 */
[----:B------:R-:W-:-:S02]  /*d4b0*/  IADD3 R94, P6, R171, R40, RZ ;  /* 0x00000028ab5e7210 */ /* 0x000fc40007fde0ff */
[----:B--2---:R-:W-:Y:S01]  /*d4c0*/  PRMT R45, R15, 0x7632, R45 ;  /* 0x000076320f2d7816 */ /* 0x004fe2000000002d */
[----:B------:R2:W-:Y:S01]  /*d4d0*/  STG.E.U16 desc[UR20][R48.64], R14 ;  /* 0x0000000e30007986 */ /* 0x0005e2000c101514 */
[-C--:B------:R-:W-:Y:S01]  /*d4e0*/  LEA.HI.X.SX32 R91, R91, R41.reuse, 0x1, P4 ;  /* 0x000000295b5b7211 */ /* 0x080fe200020f0eff */
[----:B------:R-:W-:Y:S01]  /*d4f0*/  IMAD R99, R177, 0x1d, RZ ;  /* 0x0000001db1637824 */ /* 0x000fe200078e02ff */
[-C--:B------:R-:W-:Y:S01]  /*d500*/  IADD3 R96, P4, R175, R40.reuse, RZ ;  /* 0x00000028af607210 */ /* 0x080fe20007f9e0ff */
[----:B------:R-:W-:Y:S01]  /*d510*/  STG.E.U16 desc[UR20][R50.64], R43 ;  /* 0x0000002b32007986 */ /* 0x000fe2000c101514 */
[----:B------:R-:W-:Y:S01]  /*d520*/  IMAD R127, R177, 0x3e, RZ ;  /* 0x0000003eb17f7824 */ /* 0x000fe200078e02ff */
[-C--:B------:R-:W-:Y:S02]  /*d530*/  LEA.HI.X.SX32 R93, R93, R41.reuse, 0x1, P5 ;  /* 0x000000295d5d7211 */ /* 0x080fe400028f0eff */
[----:B-1----:R-:W-:Y:S01]  /*d540*/  PRMT R47, R16, 0x7632, R47 ;  /* 0x00007632102f7816 */ /* 0x002fe2000000002f */
[----:B------:R1:W-:Y:S01]  /*d550*/  STG.E.U16 desc[UR20][R52.64], R15 ;  /* 0x0000000f34007986 */ /* 0x0003e2000c101514 */
[----:B------:R-:W-:Y:S01]  /*d560*/  PRMT R12, R17, 0x7632, R12 ;  /* 0x00007632110c7816 */ /* 0x000fe2000000000c */
[----:B------:R-:W-:Y:S01]  /*d570*/  IMAD R179, R177, 0x42, RZ ;  /* 0x00000042b1b37824 */ /* 0x000fe200078e02ff */
[----:B------:R-:W-:Y:S01]  /*d580*/  IADD3 R98, P5, R147, R40, RZ ;  /* 0x0000002893627210 */ /* 0x000fe20007fbe0ff */
[----:B------:R-:W-:Y:S01]  /*d590*/  STG.E.U16 desc[UR20][R54.64], R45 ;  /* 0x0000002d36007986 */ /* 0x000fe2000c101514 */
[----:B------:R-:W-:-:S02]  /*d5a0*/  LEA.HI.X.SX32 R95, R95, R41, 0x1, P6 ;  /* 0x000000295f5f7211 */ /* 0x000fc400030f0eff */
[-C--:B------:R-:W-:Y:S01]  /*d5b0*/  IADD3 R100, P6, R135, R40.reuse, RZ ;  /* 0x0000002887647210 */ /* 0x080fe20007fde0ff */
[----:B------:R-:W-:Y:S01]  /*d5c0*/  STG.E.U16 desc[UR20][R56.64], R16 ;  /* 0x0000001038007986 */ /* 0x000fe2000c101514 */
[----:B------:R-:W-:Y:S01]  /*d5d0*/  PRMT R2, R18, 0x7632, R2 ;  /* 0x0000763212027816 */ /* 0x000fe20000000002 */
[----:B------:R-:W-:Y:S01]  /*d5e0*/  IMAD R103, R177, 0x1f, RZ ;  /* 0x0000001fb1677824 */ /* 0x000fe200078e02ff */
[-C--:B------:R-:W-:Y:S01]  /*d5f0*/  LEA.HI.X.SX32 R97, R97, R41.reuse, 0x1, P4 ;  /* 0x0000002961617211 */ /* 0x080fe200020f0eff */
[----:B------:R-:W-:Y:S01]  /*d600*/  STG.E.U16 desc[UR20][R58.64], R47 ;  /* 0x0000002f3a007986 */ /* 0x000fe2000c101514 */
[----:B------:R-:W-:Y:S01]  /*d610*/  PRMT R13, R19, 0x7632, R13 ;  /* 0x00007632130d7816 */ /* 0x000fe2000000000d */
[----:B------:R-:W-:Y:S01]  /*d620*/  IMAD.SHL.U32 R105, R177, 0x20, RZ ;  /* 0x00000020b1697824 */ /* 0x000fe200078e00ff */
[-C--:B------:R-:W-:Y:S01]  /*d630*/  IADD3 R102, P4, R127, R40.reuse, RZ ;  /* 0x000000287f667210 */ /* 0x080fe20007f9e0ff */
[----:B------:R-:W-:Y:S01]  /*d640*/  STG.E.U16 desc[UR20][R60.64], R17 ;  /* 0x000000113c007986 */ /* 0x000fe2000c101514 */
[----:B------:R-:W-:Y:S01]  /*d650*/  IMAD R181, R177, 0x44, RZ ;  /* 0x00000044b1b57824 */ /* 0x000fe200078e02ff */
[-C--:B------:R-:W-:Y:S01]  /*d660*/  LEA.HI.X.SX32 R99, R99, R41.reuse, 0x1, P5 ;  /* 0x0000002963637211 */ /* 0x080fe200028f0eff */
[C---:B------:R-:W-:Y:S01]  /*d670*/  IMAD R107, R177.reuse, 0x21, RZ ;  /* 0x00000021b16b7824 */ /* 0x040fe200078e02ff */
[----:B------:R3:W-:Y:S01]  /*d680*/  STG.E.U16 desc[UR20][R62.64], R12 ;  /* 0x0000000c3e007986 */ /* 0x0007e2000c101514 */
[C---:B------:R-:W-:Y:S01]  /*d690*/  IMAD R183, R177.reuse, 0x46, RZ ;  /* 0x00000046b1b77824 */ /* 0x040fe200078e02ff */
[C---:B------:R-:W-:Y:S01]  /*d6a0*/  LEA R104, P5, R177.reuse, R40, 0x6 ;  /* 0x00000028b1687211 */ /* 0x040fe200078a30ff */
[----:B------:R-:W-:Y:S01]  /*d6b0*/  IMAD R185, R177, 0x48, RZ ;  /* 0x00000048b1b97824 */ /* 0x000fe200078e02ff */
[----:B------:R-:W-:Y:S01]  /*d6c0*/  LEA.HI.X.SX32 R101, R101, R41, 0x1, P6 ;  /* 0x0000002965657211 */ /* 0x000fe200030f0eff */
[----:B------:R-:W-:Y:S01]  /*d6d0*/  STG.E.U16 desc[UR20][R64.64], R18 ;  /* 0x0000001240007986 */ /* 0x000fe2000c101514 */
[----:B--2---:R-:W-:-:S02]  /*d6e0*/  PRMT R14, R20, 0x7632, R14 ;  /* 0x00007632140e7816 */ /* 0x004fc4000000000e */
[-C--:B------:R-:W-:Y:S01]  /*d6f0*/  IADD3 R106, P6, R179, R40.reuse, RZ ;  /* 0x00000028b36a7210 */ /* 0x080fe20007fde0ff */
[----:B------:R2:W-:Y:S01]  /*d700*/  STG.E.U16 desc[UR20][R66.64], R2 ;  /* 0x0000000242007986 */ /* 0x0005e2000c101514 */
[----:B-1----:R-:W-:Y:S01]  /*d710*/  PRMT R15, R21, 0x7632, R15 ;  /* 0x00007632150f7816 */ /* 0x002fe2000000000f */
[----:B------:R-:W-:Y:S01]  /*d720*/  IMAD R111, R177, 0x23, RZ ;  /* 0x00000023b16f7824 */ /* 0x000fe200078e02ff */
[-C--:B------:R-:W-:Y:S01]  /*d730*/  LEA.HI.X.SX32 R103, R103, R41.reuse, 0x1, P4 ;  /* 0x0000002967677211 */ /* 0x080fe200020f0eff */
[----:B------:R-:W-:Y:S01]  /*d740*/  STG.E.U16 desc[UR20][R68.64], R19 ;  /* 0x0000001344007986 */ /* 0x000fe2000c101514 */
[----:B------:R-:W-:Y:S01]  /*d750*/  IMAD R187, R177, 0x4a, RZ ;  /* 0x0000004ab1bb7824 */ /* 0x000fe200078e02ff */
[-C--:B------:R-:W-:Y:S02]  /*d760*/  IADD3 R108, P4, R181, R40.reuse, RZ ;  /* 0x00000028b56c7210 */ /* 0x080fe40007f9e0ff */
[----:B------:R-:W-:Y:S01]  /*d770*/  STG.E.U16 desc[UR20][R70.64], R13 ;  /* 0x0000000d46007986 */ /* 0x000fe2000c101514 */
[-C--:B------:R-:W-:Y:S01]  /*d780*/  LEA.HI.X.SX32 R105, R105, R41.reuse, 0x1, P5 ;  /* 0x0000002969697211 */ /* 0x080fe200028f0eff */
[----:B------:R-:W-:Y:S01]  /*d790*/  IMAD R189, R177, 0x4c, RZ ;  /* 0x0000004cb1bd7824 */ /* 0x000fe200078e02ff */
[----:B---3--:R-:W-:Y:S01]  /*d7a0*/  PRMT R12, R22, 0x7632, R12 ;  /* 0x00007632160c7816 */ /* 0x008fe2000000000c */
[----:B------:R1:W-:Y:S01]  /*d7b0*/  STG.E.U16 desc[UR20][R72.64], R20 ;  /* 0x0000001448007986 */ /* 0x0003e2000c101514 */
[-C--:B------:R-:W-:Y:S01]  /*d7c0*/  IADD3 R110, P5, R183, R40.reuse, RZ ;  /* 0x00000028b76e7210 */ /* 0x080fe20007fbe0ff */
[----:B------:R-:W-:Y:S01]  /*d7d0*/  IMAD R191, R177, 0x4e, RZ ;  /* 0x0000004eb1bf7824 */ /* 0x000fe200078e02ff */
[----:B------:R-:W-:Y:S01]  /*d7e0*/  LEA.HI.X.SX32 R107, R107, R41, 0x1, P6 ;  /* 0x000000296b6b7211 */ /* 0x000fe200030f0eff */
[----:B------:R-:W-:Y:S01]  /*d7f0*/  STG.E.U16 desc[UR20][R74.64], R14 ;  /* 0x0000000e4a007986 */ /* 0x000fe2000c101514 */
[----:B------:R-:W-:Y:S01]  /*d800*/  IADD3 R112, P6, R185, R40, RZ ;  /* 0x00000028b9707210 */ /* 0x000fe20007fde0ff */
[----:B------:R-:W-:-:S02]  /*d810*/  IMAD R115, R177, 0x25, RZ ;  /* 0x00000025b1737824 */ /* 0x000fc400078e02ff */
[----:B------:R-:W-:Y:S01]  /*d820*/  STG.E.U16 desc[UR20][R76.64], R21 ;  /* 0x000000154c007986 */ /* 0x000fe2000c101514 */
[-C--:B------:R-:W-:Y:S01]  /*d830*/  LEA.HI.X.SX32 R109, R109, R41.reuse, 0x1, P4 ;  /* 0x000000296d6d7211 */ /* 0x080fe200020f0eff */
[----:B------:R-:W-:Y:S02]  /*d840*/  IMAD R193, R177, 0x50, RZ ;  /* 0x00000050b1c17824 */ /* 0x000fe400078e02ff */
[----:B------:R3:W-:Y:S01]  /*d850*/  STG.E.U16 desc[UR20][R78.64], R15 ;  /* 0x0000000f4e007986 */ /* 0x0007e2000c101514 */
[-C--:B------:R-:W-:Y:S01]  /*d860*/  IADD3 R114, P4, R187, R40.reuse, RZ ;  /* 0x00000028bb727210 */ /* 0x080fe20007f9e0ff */
[----:B------:R-:W-:Y:S01]  /*d870*/  IMAD R119, R177, 0x27, RZ ;  /* 0x00000027b1777824 */ /* 0x000fe200078e02ff */
[----:B------:R-:W-:Y:S01]  /*d880*/  LEA.HI.X.SX32 R111, R111, R41, 0x1, P5 ;  /* 0x000000296f6f7211 */ /* 0x000fe200028f0eff */
[----:B------:R0:W-:Y:S01]  /*d890*/  STG.E.U16 desc[UR20][R80.64], R22 ;  /* 0x0000001650007986 */ /* 0x0001e2000c101514 */
[----:B------:R-:W-:Y:S01]  /*d8a0*/  IMAD R195, R177, 0x52, RZ ;  /* 0x00000052b1c37824 */ /* 0x000fe200078e02ff */
[----:B------:R-:W-:-:S02]  /*d8b0*/  IADD3 R116, P5, R189, R40, RZ ;  /* 0x00000028bd747210 */ /* 0x000fc40007fbe0ff */
[----:B------:R0:W-:Y:S01]  /*d8c0*/  STG.E.U16 desc[UR20][R82.64], R12 ;  /* 0x0000000c52007986 */ /* 0x0001e2000c101514 */
[-C--:B------:R-:W-:Y:S01]  /*d8d0*/  LEA.HI.X.SX32 R113, R113, R41.reuse, 0x1, P6 ;  /* 0x0000002971717211 */ /* 0x080fe200030f0eff */
[----:B------:R-:W-:Y:S01]  /*d8e0*/  IMAD R197, R177, 0x54, RZ ;  /* 0x00000054b1c57824 */ /* 0x000fe200078e02ff */
[-C--:B------:R-:W-:Y:S01]  /*d8f0*/  IADD3 R118, P6, R191, R40.reuse, RZ ;  /* 0x00000028bf767210 */ /* 0x080fe20007fde0ff */
[----:B------:R-:W0:Y:S01]  /*d900*/  LDS.128 R12, [R11] ;  /* 0x000000000b0c7984 */ /* 0x000e220000000c00 */
        /* <DEDUP_REMOVED lines=9> */
[-C--:B------:R-:W-:Y:S02]  /*d9a0*/  IADD3 R124, P6, R197, R40.reuse, RZ ;  /* 0x00000028c57c7210 */ /* 0x080fe40007fde0ff */
[----:B------:R-:W-:Y:S01]  /*d9b0*/  PRMT R43, R23, 0x7632, R43 ;  /* 0x00007632172b7816 */ /* 0x000fe2000000002b */
[----:B------:R-:W-:Y:S01]  /*d9c0*/  IMAD R133, R177, 0x2b, RZ ;  /* 0x0000002bb1857824 */ /* 0x000fe200078e02ff */
[-C--:B------:R-:W-:Y:S01]  /*d9d0*/  LEA.HI.X.SX32 R121, R121, R41.reuse, 0x1, P4 ;  /* 0x0000002979797211 */ /* 0x080fe200020f0eff */
[C---:B------:R-:W-:Y:S01]  /*d9e0*/  IMAD R205, R177.reuse, 0x5c, RZ ;  /* 0x0000005cb1cd7824 */ /* 0x040fe200078e02ff */
[----:B----4-:R-:W-:Y:S01]  /*d9f0*/  PRMT R45, R24, 0x7632, R45 ;  /* 0x00007632182d7816 */ /* 0x010fe2000000002d */
[----:B------:R-:W-:Y:S01]  /*da00*/  IMAD R145, R177, 0x2d, RZ ;  /* 0x0000002db1917824 */ /* 0x000fe200078e02ff */
[-C--:B------:R-:W-:Y:S01]  /*da10*/  IADD3 R132, P4, R199, R40.reuse, RZ ;  /* 0x00000028c7847210 */ /* 0x080fe20007f9e0ff */
[----:B------:R-:W-:Y:S01]  /*da20*/  IMAD R207, R177, 0x5e, RZ ;  /* 0x0000005eb1cf7824 */ /* 0x000fe200078e02ff */
[-C--:B------:R-:W-:Y:S01]  /*da30*/  LEA.HI.X.SX32 R123, R123, R41.reuse, 0x1, P5 ;  /* 0x000000297b7b7211 */ /* 0x080fe200028f0eff */
[----:B------:R4:W-:Y:S01]  /*da40*/  STG.E.U16 desc[UR20][R84.64], R23 ;  /* 0x0000001754007986 */ /* 0x0009e2000c101514 */
[----:B------:R-:W-:Y:S01]  /*da50*/  IADD3 R138, P5, R201, R40, RZ ;  /* 0x00000028c98a7210 */ /* 0x000fe20007fbe0ff */
[----:B------:R-:W-:Y:S01]  /*da60*/  IMAD R209, R177, 0x60, RZ ;  /* 0x00000060b1d17824 */ /* 0x000fe200078e02ff */
[----:B------:R-:W-:Y:S01]  /*da70*/  LEA.HI.X.SX32 R125, R125, R41, 0x1, P6 ;  /* 0x000000297d7d7211 */ /* 0x000fe200030f0eff */
[----:B------:R4:W-:Y:S01]  /*da80*/  STG.E.U16 desc[UR20][R86.64], R43 ;  /* 0x0000002b56007986 */ /* 0x0009e2000c101514 */
[----:B------:R-:W-:-:S02]  /*da90*/  PRMT R47, R25, 0x7632, R47 ;  /* 0x00007632192f7816 */ /* 0x000fc4000000002f */
[-C--:B------:R-:W-:Y:S01]  /*daa0*/  IADD3 R144, P6, R203, R40.reuse, RZ ;  /* 0x00000028cb907210 */ /* 0x080fe20007fde0ff */
[----:B------:R-:W-:Y:S01]  /*dab0*/  STG.E.U16 desc[UR20][R88.64], R24 ;  /* 0x0000001858007986 */ /* 0x000fe2000c101514 */
[----:B------:R-:W-:Y:S01]  /*dac0*/  PRMT R49, R26, 0x7632, R49 ;  /* 0x000076321a317816 */ /* 0x000fe20000000031 */
[----:B------:R-:W-:Y:S01]  /*dad0*/  IMAD R157, R177, 0x2f, RZ ;  /* 0x0000002fb19d7824 */ /* 0x000fe200078e02ff */
[-C--:B------:R-:W-:Y:S01]  /*dae0*/  LEA.HI.X.SX32 R133, R133, R41.reuse, 0x1, P4 ;  /* 0x0000002985857211 */ /* 0x080fe200020f0eff */
[----:B------:R-:W-:Y:S01]  /*daf0*/  STG.E.U16 desc[UR20][R90.64], R45 ;  /* 0x0000002d5a007986 */ /* 0x000fe2000c101514 */
[----:B------:R-:W-:Y:S01]  /*db00*/  IMAD R211, R177, 0x62, RZ ;  /* 0x00000062b1d37824 */ /* 0x000fe200078e02ff */
[-C--:B------:R-:W-:Y:S01]  /*db10*/  IADD3 R150, P4, R205, R40.reuse, RZ ;  /* 0x00000028cd967210 */ /* 0x080fe20007f9e0ff */
[----:B------:R-:W-:Y:S01]  /*db20*/  IMAD R213, R177, 0x64, RZ ;  /* 0x00000064b1d57824 */ /* 0x000fe200078e02ff */
[-C--:B------:R-:W-:Y:S01]  /*db30*/  LEA.HI.X.SX32 R139, R139, R41.reuse, 0x1, P5 ;  /* 0x000000298b8b7211 */ /* 0x080fe200028f0eff */
[----:B------:R-:W-:Y:S01]  /*db40*/  STG.E.U16 desc[UR20][R92.64], R25 ;  /* 0x000000195c007986 */ /* 0x000fe2000c101514 */
        /* <DEDUP_REMOVED lines=12> */
[----:B------:R-:W-:Y:S01]  /*dc10*/  IMAD R217, R177, 0x68, RZ ;  /* 0x00000068b1d97824 */ /* 0x000fe200078e02ff */
[-C--:B------:R-:W-:Y:S01]  /*dc20*/  IADD3 R160, P4, R211, R40.reuse, RZ ;  /* 0x00000028d3a07210 */ /* 0x080fe20007f9e0ff */
[----:B------:R-:W-:Y:S01]  /*dc30*/  STG.E.U16 desc[UR20][R100.64], R27 ;  /* 0x0000001b64007986 */ /* 0x000fe2000c101514 */
[-C--:B------:R-:W-:Y:S01]  /*dc40*/  LEA.HI.X.SX32 R157, R157, R41.reuse, 0x1, P5 ;  /* 0x000000299d9d7211 */ /* 0x080fe200028f0eff */
[----:B------:R-:W-:Y:S01]  /*dc50*/  IMAD R165, R177, 0x33, RZ ;  /* 0x00000033b1a57824 */ /* 0x000fe200078e02ff */
[----:B------:R-:W-:Y:S01]  /*dc60*/  IADD3 R162, P5, R213, R40, RZ ;  /* 0x00000028d5a27210 */ /* 0x000fe20007fbe0ff */
[----:B------:R-:W-:Y:S01]  /*dc70*/  STG.E.U16 desc[UR20][R102.64], R51 ;  /* 0x0000003366007986 */ /* 0x000fe2000c101514 */
[----:B------:R-:W-:Y:S01]  /*dc80*/  IMAD R219, R177, 0x6a, RZ ;  /* 0x0000006ab1db7824 */ /* 0x000fe200078e02ff */
[----:B------:R-:W-:Y:S01]  /*dc90*/  LEA.HI.X.SX32 R159, R159, R41, 0x1, P6 ;  /* 0x000000299f9f7211 */ /* 0x000fe200030f0eff */
[----:B------:R-:W-:Y:S01]  /*dca0*/  IMAD R221, R177, 0x6c, RZ ;  /* 0x0000006cb1dd7824 */ /* 0x000fe200078e02ff */
[----:B------:R-:W-:Y:S01]  /*dcb0*/  STG.E.U16 desc[UR20][R104.64], R28 ;  /* 0x0000001c68007986 */ /* 0x000fe2000c101514 */
        /* <DEDUP_REMOVED lines=12> */
[----:B------:R-:W-:Y:S01]  /*dd80*/  PRMT R61, R32, 0x7632, R61 ;  /* 0x00007632203d7816 */ /* 0x000fe2000000003d */
[----:B------:R-:W-:Y:S01]  /*dd90*/  STG.E.U16 desc[UR20][R112.64], R30 ;  /* 0x0000001e70007986 */ /* 0x000fe2000c101514 */
[-C--:B------:R-:W-:Y:S01]  /*dda0*/  IADD3 R168, P5, R219, R40.reuse, RZ ;  /* 0x00000028dba87210 */ /* 0x080fe20007fbe0ff */
[----:B------:R-:W-:Y:S01]  /*ddb0*/  IMAD R227, R177, 0x72, RZ ;  /* 0x00000072b1e37824 */ /* 0x000fe200078e02ff */
[----:B------:R-:W-:Y:S01]  /*ddc0*/  LEA.HI.X.SX32 R165, R165, R41, 0x1, P6 ;  /* 0x00000029a5a57211 */ /* 0x000fe200030f0eff */
[----:B------:R-:W-:Y:S01]  /*ddd0*/  STG.E.U16 desc[UR20][R114.64], R57 ;  /* 0x0000003972007986 */ /* 0x000fe2000c101514 */
[----:B------:R-:W-:-:S02]  /*dde0*/  IADD3 R170, P6, R221, R40, RZ ;  /* 0x00000028ddaa7210 */ /* 0x000fc40007fde0ff */
[----:B--2---:R-:W-:Y:S01]  /*ddf0*/  PRMT R66, R33, 0x7632, R66 ;  /* 0x0000763221427816 */ /* 0x004fe20000000042 */
[----:B------:R-:W-:Y:S01]  /*de00*/  STG.E.U16 desc[UR20][R116.64], R31 ;  /* 0x0000001f74007986 */ /* 0x000fe2000c101514 */
[----:B------:R-:W-:Y:S01]  /*de10*/  IMAD R173, R177, 0x37, RZ ;  /* 0x00000037b1ad7824 */ /* 0x000fe200078e02ff */
[-C--:B------:R-:W-:Y:S02]  /*de20*/  LEA.HI.X.SX32 R167, R167, R41.reuse, 0x1, P4 ;  /* 0x00000029a7a77211 */ /* 0x080fe400020f0eff */
[----:B------:R-:W-:Y:S01]  /*de30*/  STG.E.U16 desc[UR20][R118.64], R59 ;  /* 0x0000003b76007986 */ /* 0x000fe2000c101514 */
[----:B-1----:R-:W-:Y:S01]  /*de40*/  PRMT R72, R34, 0x7632, R72 ;  /* 0x0000763222487816 */ /* 0x002fe20000000048 */
        /* <DEDUP_REMOVED lines=11> */
[----:B---3--:R-:W-:-:S02]  /*df00*/  PRMT R78, R35, 0x7632, R78 ;  /* 0x00007632234e7816 */ /* 0x008fc4000000004e */
[-C--:B------:R-:W-:Y:S01]  /*df10*/  IADD3 R152, P6, R227, R40.reuse, RZ ;  /* 0x00000028e3987210 */ /* 0x080fe20007fde0ff */
[----:B------:R-:W-:Y:S01]  /*df20*/  STG.E.U16 desc[UR20][R132.64], R66 ;  /* 0x0000004284007986 */ /* 0x000fe2000c101514 */
[----:B0-----:R-:W-:Y:S01]  /*df30*/  PRMT R80, R36, 0x7632, R80 ;  /* 0x0000763224507816 */ /* 0x001fe20000000050 */
        /* <DEDUP_REMOVED lines=15> */
[----:B----4-:R-:W-:Y:S01]  /*e030*/  PRMT R84, R38, 0x7632, R84 ;  /* 0x0000763226547816 */ /* 0x010fe20000000054 */
[----:B------:R-:W-:Y:S01]  /*e040*/  STG.E.U16 desc[UR20][R158.64], R36 ;  /* 0x000000249e007986 */ /* 0x000fe2000c101514 */
[----:B------:R-:W-:Y:S01]  /*e050*/  IMAD R129, R177, 0x3d, RZ ;  /* 0x0000003db1817824 */ /* 0x000fe200078e02ff */
[-C--:B------:R-:W-:Y:S02]  /*e060*/  LEA.HI.X.SX32 R147, R147, R41.reuse, 0x1, P4 ;  /* 0x0000002993937211 */ /* 0x080fe400020f0eff */
        /* <DEDUP_REMOVED lines=8> */
[-C--:B------:R-:W-:Y:S02]  /*e0f0*/  LEA.HI.X.SX32 R135, R135, R41.reuse, 0x1, P6 ;  /* 0x0000002987877211 */ /* 0x080fe400030f0eff */
[----:B------:R-:W-:Y:S01]  /*e100*/  PRMT R76, R12, 0x7632, R76 ;  /* 0x000076320c4c7816 */ /* 0x000fe2000000004c */
[----:B------:R-:W-:Y:S01]  /*e110*/  STG.E.U16 desc[UR20][R166.64], R38 ;  /* 0x00000026a6007986 */ /* 0x000fe2000c101514 */
[----:B------:R-:W-:Y:S02]  /*e120*/  IADD3 R40, P6, R137, R40, RZ ;  /* 0x0000002889287210 */ /* 0x000fe40007fde0ff */
[----:B------:R-:W-:Y:S01]  /*e130*/  PRMT R70, R13, 0x7632, R70 ;  /* 0x000076320d467816 */ /* 0x000fe20000000046 */
[----:B------:R-:W-:Y:S01]  /*e140*/  STG.E.U16 desc[UR20][R168.64], R84 ;  /* 0x00000054a8007986 */ /* 0x000fe2000c101514 */
[----:B------:R-:W-:-:S03]  /*e150*/  LEA.HI.X.SX32 R137, R129, R41, 0x1, P4 ;  /* 0x0000002981897211 */ /* 0x000fc600020f0eff */
[----:B------:R-:W-:Y:S01]  /*e160*/  STG.E.U16 desc[UR20][R170.64], R39 ;  /* 0x00000027aa007986 */ /* 0x000fe2000c101514 */
[-C--:B------:R-:W-:Y:S02]  /*e170*/  LEA.HI.X.SX32 R129, R131, R41.reuse, 0x1, P5 ;  /* 0x0000002983817211 */ /* 0x080fe400028f0eff */
[----:B------:R-:W-:Y:S01]  /*e180*/  PRMT R68, R14, 0x7632, R68 ;  /* 0x000076320e447816 */ /* 0x000fe20000000044 */
[----:B------:R-:W-:Y:S01]  /*e190*/  STG.E.U16 desc[UR20][R172.64], R86 ;  /* 0x00000056ac007986 */ /* 0x000fe2000c101514 */
[----:B------:R-:W-:-:S03]  /*e1a0*/  LEA.HI.X.SX32 R41, R127, R41, 0x1, P6 ;  /* 0x000000297f297211 */ /* 0x000fc600030f0eff */
[----:B------:R-:W-:Y:S01]  /*e1b0*/  STG.E.U16 desc[UR20][R174.64], R12 ;  /* 0x0000000cae007986 */ /* 0x000fe2000c101514 */
[----:B------:R-:W-:-:S03]  /*e1c0*/  PRMT R64, R15, 0x7632, R64 ;  /* 0x000076320f407816 */ /* 0x000fc60000000040 */
[----:B------:R-:W-:Y:S04]  /*e1d0*/  STG.E.U16 desc[UR20][R152.64], R76 ;  /* 0x0000004c98007986 */ /* 0x000fe8000c101514 */
[----:B------:R0:W-:Y:S04]  /*e1e0*/  STG.E.U16 desc[UR20][R146.64], R13 ;  /* 0x0000000d92007986 */ /* 0x0001e8000c101514 */
[----:B------:R-:W-:Y:S04]  /*e1f0*/  STG.E.U16 desc[UR20][R140.64], R70 ;  /* 0x000000468c007986 */ /* 0x000fe8000c101514 */
[----:B------:R-:W-:Y:S04]  /*e200*/  STG.E.U16 desc[UR20][R134.64], R14 ;  /* 0x0000000e86007986 */ /* 0x000fe8000c101514 */
[----:B------:R-:W-:Y:S01]  /*e210*/  STG.E.U16 desc[UR20][R136.64], R68 ;  /* 0x0000004488007986 */ /* 0x000fe2000c101514 */
[----:B------:R-:W-:Y:S01]  /*e220*/  FSEL R4, R4, -INF , P3 ;  /* 0xff80000004047808 */ /* 0x000fe20001800000 */
[----:B------:R-:W-:Y:S01]  /*e230*/  IMAD.SHL.U32 R2, R218, 0x2, RZ ;  /* 0x00000002da027824 */ /* 0x000fe200078e00ff */
[----:B------:R-:W-:Y:S01]  /*e240*/  FSEL R6, R6, -INF , P1 ;  /* 0xff80000006067808 */ /* 0x000fe20000800000 */
[----:B------:R-:W-:Y:S01]  /*e250*/  STG.E.U16 desc[UR20][R40.64], R15 ;  /* 0x0000000f28007986 */ /* 0x000fe2000c101514 */
[----:B------:R-:W-:Y:S01]  /*e260*/  FSEL R5, R5, -INF , P2 ;  /* 0xff80000005057808 */ /* 0x000fe20001000000 */
[----:B0-----:R-:W0:Y:S02]  /*e270*/  LDC.64 R12, c[0x0][0x230] ;  /* 0x00008c00ff0c7b82 */ /* 0x001e240000000a00 */
[----:B------:R-:W-:Y:S01]  /*e280*/  STG.E.U16 desc[UR20][R128.64], R64 ;  /* 0x0000004080007986 */ /* 0x000fe2000c101514 */
[----:B------:R-:W-:Y:S01]  /*e290*/  FSEL R10, R10, -INF , P0 ;  /* 0xff8000000a0a7808 */ /* 0x000fe20000000000 */
[----:B------:R-:W-:Y:S01]  /*e2a0*/  FFMA R4, R4, 0.69314718246459960938, R9 ;  /* 0x3f31721804047823 */ /* 0x000fe20000000009 */
[----:B------:R-:W-:Y:S01]  /*e2b0*/  FFMA R6, R6, 0.69314718246459960938, R7 ;  /* 0x3f31721806067823 */ /* 0x000fe20000000007 */
[----:B------:R-:W-:Y:S01]  /*e2c0*/  FFMA R5, R5, 0.69314718246459960938, R8 ;  /* 0x3f31721805057823 */ /* 0x000fe20000000008 */
[----:B------:R-:W-:Y:S01]  /*e2d0*/  LOP3.LUT R9, R2, 0x1f8, RZ, 0xc0, !PT ;  /* 0x000001f802097812 */ /* 0x000fe200078ec0ff */
[----:B------:R-:W-:Y:S01]  /*e2e0*/  BAR.SYNC.DEFER_BLOCKING 0x0 ;  /* 0x0000000000007b1d */ /* 0x000fe20000010000 */
[----:B------:R-:W-:-:S05]  /*e2f0*/  FFMA R7, R10, 0.69314718246459960938, R3 ;  /* 0x3f3172180a077823 */ /* 0x000fca0000000003 */
[----:B------:R-:W-:Y:S04]  /*e300*/  STS.64 [R9+UR7], R4 ;  /* 0x0000000409007988 */ /* 0x000fe80008000a07 */
[----:B------:R-:W-:Y:S01]  /*e310*/  STS.64 [R9+UR7+0x200], R6 ;  /* 0x0002000609007988 */ /* 0x000fe20008000a07 */
[----:B------:R-:W-:Y:S01]  /*e320*/  BAR.SYNC.DEFER_BLOCKING 0x0 ;  /* 0x0000000000007b1d */ /* 0x000fe20000010000 */
[----:B------:R-:W-:-:S05]  /*e330*/  UIMAD UR4, UR6, UR4, URZ ;  /* 0x00000004060472a4 */ /* 0x000fca000f8e023f */
[----:B------:R-:W1:Y:S01]  /*e340*/  LDS R11, [R0] ;  /* 0x00000000000b7984 */ /* 0x000e620000000800 */
[----:B------:R-:W-:Y:S01]  /*e350*/  USHF.L.U32 UR6, UR4, 0x2, URZ ;  /* 0x0000000204067899 */ /* 0x000fe2000800063f */
[C---:B------:R-:W-:Y:S01]  /*e360*/  IMAD.SHL.U32 R3, R216.reuse, 0x4, RZ ;  /* 0x00000004d8037824 */ /* 0x040fe200078e00ff */
[----:B------:R-:W-:Y:S01]  /*e370*/  UIMAD.WIDE UR4, UR4, 0x4, URZ ;  /* 0x00000004040478a5 */ /* 0x000fe2000f8e023f */
[----:B------:R-:W-:-:S03]  /*e380*/  IMAD.HI R8, R216, 0x4, RZ ;  /* 0x00000004d8087827 */ /* 0x000fc600078e02ff */
[----:B0-----:R-:W-:-:S04]  /*e390*/  IADD3 R2, P0, P1, R3, UR6, R12 ;  /* 0x0000000603027c10 */ /* 0x001fc8000f91e00c */
[----:B------:R-:W-:-:S05]  /*e3a0*/  IADD3.X R3, R8, UR5, R13, P0, P1 ;  /* 0x0000000508037c10 */ /* 0x000fca00087e240d */
[----:B-1----:R-:W-:Y:S01]  /*e3b0*/  STG.E desc[UR20][R2.64], R11 ;  /* 0x0000000b02007986 */ /* 0x002fe2000c101914 */
[----:B------:R-:W-:Y:S05]  /*e3c0*/  EXIT ;  /* 0x000000000000794d */ /* 0x000fea0003800000 */
.L_x_2:
[----:B------:R-:W-:-:S00]  /*e3d0*/  BRA `(.L_x_2) ;  /* 0xfffffffc00fc7947 */ /* 0x000fc0000383ffff */
[----:B------:R-:W-:-:S00]  /*e3e0*/  NOP ;  /* 0x0000000000007918 */ /* 0x000fc00000000000 */
        /* <DEDUP_REMOVED lines=9> */
.L_x_3:


//--------------------- .nv.global.init           --------------------------
	.section	.nv.global.init,"aw",@progbits
.nv.global.init:
	.type		_$_str,@object
	.size		_$_str,(.L_0 - _$_str)
_$_str:
        /*0000*/ 	.byte	0x5f, 0x5f, 0x43, 0x55, 0x44, 0x41, 0x5f, 0x46, 0x54, 0x5a, 0x00
.L_0:


//--------------------- .nv.shared.attn_fwd       --------------------------
	.section	.nv.shared.attn_fwd,"aw",@nobits
	.sectionflags	@""
	.align	16
	.zero		1024


//--------------------- .nv.shared.reserved.0     --------------------------
	.section	.nv.shared.reserved.0,"aw",@nobits
	.weak		__nv_reservedSMEM_offset_0_alias
	.size		__nv_reservedSMEM_offset_0_alias, 0, 0
	.other		__nv_reservedSMEM_offset_0_alias,@"STO_CUDA_RESERVED_SHARED STV_DEFAULT"
__nv_reservedSMEM_offset_0_alias:
	.zero		0


//--------------------- .nv.constant0.attn_fwd    --------------------------
	.section	.nv.constant0.attn_fwd,"a",@progbits
	.sectionflags	@""
	.align	4
.nv.constant0.attn_fwd:
	.zero		664


//--------------------- SYMBOLS --------------------------

	.type		.nv.reservedSmem.offset0,@object
	.size		.nv.reservedSmem.offset0,0x4
